	.headerflags	@"EF_CUDA_TEXMODE_UNIFIED EF_CUDA_64BIT_ADDRESS EF_CUDA_SM86 EF_CUDA_VIRTUAL_SM(EF_CUDA_SM86)"
	.elftype	@"ET_EXEC"


//--------------------- .nv.info                  --------------------------
	.section	.nv.info,"",@"SHT_CUDA_INFO"
	.align	4


	//----- nvinfo : EIATTR_REGCOUNT
	.align		4
        /*0000*/ 	.byte	0x04, 0x2f
        /*0002*/ 	.short	(.L_8 - .L_7)
	.align		4
.L_7:
        /*0004*/ 	.word	index@(triton_red_fused_add_embedding_native_layer_norm_0)
        /*0008*/ 	.word	0x0000004a


	//----- nvinfo : EIATTR_MIN_STACK_SIZE
	.align		4
.L_8:
        /*000c*/ 	.byte	0x04, 0x12
        /*000e*/ 	.short	(.L_10 - .L_9)
	.align		4
.L_9:
        /*0010*/ 	.word	index@($__internal_0_$__cuda_sm70_shflsync_bfly)
        /*0014*/ 	.word	0x00000000


	//----- nvinfo : EIATTR_FRAME_SIZE
	.align		4
.L_10:
        /*0018*/ 	.byte	0x04, 0x11
        /*001a*/ 	.short	(.L_12 - .L_11)
	.align		4
.L_11:
        /*001c*/ 	.word	index@($__internal_0_$__cuda_sm70_shflsync_bfly)
        /*0020*/ 	.word	0x00000000


	//----- nvinfo : EIATTR_MIN_STACK_SIZE
	.align		4
.L_12:
        /*0024*/ 	.byte	0x04, 0x12
        /*0026*/ 	.short	(.L_14 - .L_13)
	.align		4
.L_13:
        /*0028*/ 	.word	index@(triton_red_fused_add_embedding_native_layer_norm_0)
        /*002c*/ 	.word	0x00000000


	//----- nvinfo : EIATTR_FRAME_SIZE
	.align		4
.L_14:
        /*0030*/ 	.byte	0x04, 0x11
        /*0032*/ 	.short	(.L_16 - .L_15)
	.align		4
.L_15:
        /*0034*/ 	.word	index@(triton_red_fused_add_embedding_native_layer_norm_0)
        /*0038*/ 	.word	0x00000000


	//----- nvinfo : EIATTR_MIN_STACK_SIZE
	.align		4
.L_16:
        /*003c*/ 	.byte	0x04, 0x12
        /*003e*/ 	.short	(.L_18 - .L_17)
	.align		4
.L_17:
        /*0040*/ 	.word	index@(triton_red_fused_add_embedding_native_layer_norm_0)
        /*0044*/ 	.word	0x00000000
.L_18:


//--------------------- .nv.info.triton_red_fused_add_embedding_native_layer_norm_0 --------------------------
	.section	.nv.info.triton_red_fused_add_embedding_native_layer_norm_0,"",@"SHT_CUDA_INFO"
	.sectionflags	@""
	.align	4


	//----- nvinfo : EIATTR_CUDA_API_VERSION
	.align		4
        /*0000*/ 	.byte	0x04, 0x37
        /*0002*/ 	.short	(.L_20 - .L_19)
.L_19:
        /*0004*/ 	.word	0x0000007c


	//----- nvinfo : EIATTR_SW2861232_WAR
	.align		4
.L_20:
        /*0008*/ 	.byte	0x01, 0x35
	.zero		2


	//----- nvinfo : EIATTR_PARAM_CBANK
	.align		4
        /*000c*/ 	.byte	0x04, 0x0a
        /*000e*/ 	.short	(.L_22 - .L_21)
	.align		4
.L_21:
        /*0010*/ 	.word	index@(.nv.constant0.triton_red_fused_add_embedding_native_layer_norm_0)
        /*0014*/ 	.short	0x0160
        /*0016*/ 	.short	0x0048


	//----- nvinfo : EIATTR_CBANK_PARAM_SIZE
	.align		4
.L_22:
        /*0018*/ 	.byte	0x03, 0x19
        /*001a*/ 	.short	0x0048


	//----- nvinfo : EIATTR_KPARAM_INFO
	.align		4
        /*001c*/ 	.byte	0x04, 0x17
        /*001e*/ 	.short	(.L_24 - .L_23)
.L_23:
        /*0020*/ 	.word	0x00000000
        /*0024*/ 	.short	0x0009
        /*0026*/ 	.short	0x0040
        /*0028*/ 	.byte	0x00, 0xf4, 0x21, 0x00


	//----- nvinfo : EIATTR_KPARAM_INFO
	.align		4
.L_24:
        /*002c*/ 	.byte	0x04, 0x17
        /*002e*/ 	.short	(.L_26 - .L_25)
.L_25:
        /*0030*/ 	.word	0x00000000
        /*0034*/ 	.short	0x0008
        /*0036*/ 	.short	0x003c
        /*0038*/ 	.byte	0x00, 0xf0, 0x11, 0x00


	//----- nvinfo : EIATTR_KPARAM_INFO
	.align		4
.L_26:
        /*003c*/ 	.byte	0x04, 0x17
        /*003e*/ 	.short	(.L_28 - .L_27)
.L_27:
        /*0040*/ 	.word	0x00000000
        /*0044*/ 	.short	0x0007
        /*0046*/ 	.short	0x0038
        /*0048*/ 	.byte	0x00, 0xf0, 0x11, 0x00


	//----- nvinfo : EIATTR_KPARAM_INFO
	.align		4
.L_28:
        /*004c*/ 	.byte	0x04, 0x17
        /*004e*/ 	.short	(.L_30 - .L_29)
.L_29:
        /*0050*/ 	.word	0x00000000
        /*0054*/ 	.short	0x0006
        /*0056*/ 	.short	0x0030
        /*0058*/ 	.byte	0x00, 0xf4, 0x21, 0x00


	//----- nvinfo : EIATTR_KPARAM_INFO
	.align		4
.L_30:
        /*005c*/ 	.byte	0x04, 0x17
        /*005e*/ 	.short	(.L_32 - .L_31)
.L_31:
        /*0060*/ 	.word	0x00000000
        /*0064*/ 	.short	0x0005
        /*0066*/ 	.short	0x0028
        /*0068*/ 	.byte	0x00, 0xf4, 0x21, 0x00


	//----- nvinfo : EIATTR_KPARAM_INFO
	.align		4
.L_32:
        /*006c*/ 	.byte	0x04, 0x17
        /*006e*/ 	.short	(.L_34 - .L_33)
.L_33:
        /*0070*/ 	.word	0x00000000
        /*0074*/ 	.short	0x0004
        /*0076*/ 	.short	0x0020
        /*0078*/ 	.byte	0x00, 0xf4, 0x21, 0x00


	//----- nvinfo : EIATTR_KPARAM_INFO
	.align		4
.L_34:
        /*007c*/ 	.byte	0x04, 0x17
        /*007e*/ 	.short	(.L_36 - .L_35)
.L_35:
        /*0080*/ 	.word	0x00000000
        /*0084*/ 	.short	0x0003
        /*0086*/ 	.short	0x0018
        /*0088*/ 	.byte	0x00, 0xf4, 0x21, 0x00


	//----- nvinfo : EIATTR_KPARAM_INFO
	.align		4
.L_36:
        /*008c*/ 	.byte	0x04, 0x17
        /*008e*/ 	.short	(.L_38 - .L_37)
.L_37:
        /*0090*/ 	.word	0x00000000
        /*0094*/ 	.short	0x0002
        /*0096*/ 	.short	0x0010
        /*0098*/ 	.byte	0x00, 0xf4, 0x21, 0x00


	//----- nvinfo : EIATTR_KPARAM_INFO
	.align		4
.L_38:
        /*009c*/ 	.byte	0x04, 0x17
        /*009e*/ 	.short	(.L_40 - .L_39)
.L_39:
        /*00a0*/ 	.word	0x00000000
        /*00a4*/ 	.short	0x0001
        /*00a6*/ 	.short	0x0008
        /*00a8*/ 	.byte	0x00, 0xf4, 0x21, 0x00


	//----- nvinfo : EIATTR_KPARAM_INFO
	.align		4
.L_40:
        /*00ac*/ 	.byte	0x04, 0x17
        /*00ae*/ 	.short	(.L_42 - .L_41)
.L_41:
        /*00b0*/ 	.word	0x00000000
        /*00b4*/ 	.short	0x0000
        /*00b6*/ 	.short	0x0000
        /*00b8*/ 	.byte	0x00, 0xf4, 0x21, 0x00


	//----- nvinfo : EIATTR_MAXREG_COUNT
	.align		4
.L_42:
        /*00bc*/ 	.byte	0x03, 0x1b
        /*00be*/ 	.short	0x0080


	//----- nvinfo : EIATTR_EXTERNS
	.align		4
        /*00c0*/ 	.byte	0x04, 0x0f
        /*00c2*/ 	.short	(.L_44 - .L_43)


	//   ....[0]....
	.align		4
.L_43:
        /*00c4*/ 	.word	index@(__assertfail)


	//----- nvinfo : EIATTR_COOP_GROUP_MASK_REGIDS
	.align		4
.L_44:
        /*00c8*/ 	.byte	0x04, 0x29
        /*00ca*/ 	.short	(.L_46 - .L_45)


	//   ....[0]....
.L_45:
        /*00cc*/ 	.word	0xffffffff


	//   ....[1]....
        /*00d0*/ 	.word	0xffffffff


	//   ....[2]....
        /*00d4*/ 	.word	0xffffffff


	//   ....[3]....
        /*00d8*/ 	.word	0xffffffff


	//   ....[4]....
        /*00dc*/ 	.word	0xffffffff


	//   ....[5]....
        /*00e0*/ 	.word	0xffffffff


	//   ....[6]....
        /*00e4*/ 	.word	0xffffffff


	//   ....[7]....
        /*00e8*/ 	.word	0xffffffff


	//   ....[8]....
        /*00ec*/ 	.word	0xffffffff


	//   ....[9]....
        /*00f0*/ 	.word	0xffffffff


	//   ....[10]....
        /*00f4*/ 	.word	0xffffffff


	//   ....[11]....
        /*00f8*/ 	.word	0xffffffff


	//   ....[12]....
        /*00fc*/ 	.word	0xffffffff


	//   ....[13]....
        /*0100*/ 	.word	0xffffffff


	//   ....[14]....
        /*0104*/ 	.word	0xffffffff


	//   ....[15]....
        /*0108*/ 	.word	0xffffffff


	//   ....[16]....
        /*010c*/ 	.word	0xffffffff


	//   ....[17]....
        /*0110*/ 	.word	0xffffffff


	//----- nvinfo : EIATTR_COOP_GROUP_INSTR_OFFSETS
	.align		4
.L_46:
        /*0114*/ 	.byte	0x04, 0x28
        /*0116*/ 	.short	(.L_48 - .L_47)


	//   ....[0]....
.L_47:
        /*0118*/ 	.word	0x00002580


	//   ....[1]....
        /*011c*/ 	.word	0x00002590


	//   ....[2]....
        /*0120*/ 	.word	0x000025d0


	//   ....[3]....
        /*0124*/ 	.word	0x00002600


	//   ....[4]....
        /*0128*/ 	.word	0x00002720


	//   ....[5]....
        /*012c*/ 	.word	0x00002760


	//   ....[6]....
        /*0130*/ 	.word	0x00002800


	//   ....[7]....
        /*0134*/ 	.word	0x00002830


	//   ....[8]....
        /*0138*/ 	.word	0x00002840


	//   ....[9]....
        /*013c*/ 	.word	0x00003430


	//   ....[10]....
        /*0140*/ 	.word	0x00003480


	//   ....[11]....
        /*0144*/ 	.word	0x000034d0


	//   ....[12]....
        /*0148*/ 	.word	0x00003640


	//   ....[13]....
        /*014c*/ 	.word	0x00003690


	//   ....[14]....
        /*0150*/ 	.word	0x000036e0


	//   ....[15]....
        /*0154*/ 	.word	0x00003850


	//   ....[16]....
        /*0158*/ 	.word	0x000038a0


	//   ....[17]....
        /*015c*/ 	.word	0x000038f0


	//----- nvinfo : EIATTR_SYSCALL_OFFSETS
	.align		4
.L_48:
        /*0160*/ 	.byte	0x04, 0x46
        /*0162*/ 	.short	(.L_50 - .L_49)


	//   ....[0]....
.L_49:
        /*0164*/ 	.word	0x000032a0


	//   ....[1]....
        /*0168*/ 	.word	0x000033d0


	//----- nvinfo : EIATTR_EXIT_INSTR_OFFSETS
	.align		4
.L_50:
        /*016c*/ 	.byte	0x04, 0x1c
        /*016e*/ 	.short	(.L_52 - .L_51)


	//   ....[0]....
.L_51:
        /*0170*/ 	.word	0x00003170


	//----- nvinfo : EIATTR_REQNTID
	.align		4
.L_52:
        /*0174*/ 	.byte	0x04, 0x10
        /*0176*/ 	.short	(.L_54 - .L_53)
.L_53:
        /*0178*/ 	.word	0x00000200
        /*017c*/ 	.word	0x00000001
        /*0180*/ 	.word	0x00000001


	//----- nvinfo : EIATTR_CRS_STACK_SIZE
	.align		4
.L_54:
        /*0184*/ 	.byte	0x04, 0x1e
        /*0186*/ 	.short	(.L_56 - .L_55)
.L_55:
        /*0188*/ 	.word	0x00000000
.L_56:


//--------------------- .nv.callgraph             --------------------------
	.section	.nv.callgraph,"",@"SHT_CUDA_CALLGRAPH"
	.align	4
	.sectionentsize	8
	.align		4
        /*0000*/ 	.word	0x00000000
	.align		4
        /*0004*/ 	.word	0xffffffff
	.align		4
        /*0008*/ 	.word	index@(triton_red_fused_add_embedding_native_layer_norm_0)
	.align		4
        /*000c*/ 	.word	index@(__assertfail)
	.align		4
        /*0010*/ 	.word	0x00000000
	.align		4
        /*0014*/ 	.word	0xfffffffe
	.align		4
        /*0018*/ 	.word	0x00000000
	.align		4
        /*001c*/ 	.word	0xfffffffd
	.align		4
        /*0020*/ 	.word	0x00000000
	.align		4
        /*0024*/ 	.word	0xfffffffc


//--------------------- .nv.rel.action            --------------------------
	.section	.nv.rel.action,"",@"SHT_CUDA_RELOCINFO"
	.align	8
	.sectionentsize	8
        /*0000*/ 	.byte	0x73, 0x00, 0x00, 0x00, 0x00, 0x00, 0x00, 0x00, 0x00, 0x00, 0x00, 0x11, 0x25, 0x00, 0x05, 0x36


//--------------------- .nv.constant4             --------------------------
	.section	.nv.constant4,"a",@progbits
	.align	8
	.align		8
.nv.constant4:
        /*0000*/ 	.dword	__assertfail
	.align		8
        /*0008*/ 	.dword	assertFunc_1
	.align		8
        /*0010*/ 	.dword	assertFile_1
	.align		8
        /*0018*/ 	.dword	assertMessage_1
	.align		8
        /*0020*/ 	.dword	assertFunc_0
	.align		8
        /*0028*/ 	.dword	assertFile_0
	.align		8
        /*0030*/ 	.dword	assertMessage_0
	.align		8
        /*0038*/ 	.dword	_$_str


//--------------------- .nv.constant0.triton_red_fused_add_embedding_native_layer_norm_0 --------------------------
	.section	.nv.constant0.triton_red_fused_add_embedding_native_layer_norm_0,"a",@progbits
	.sectionflags	@""
	.align	4
.nv.constant0.triton_red_fused_add_embedding_native_layer_norm_0:
	.zero		424


//--------------------- .text.triton_red_fused_add_embedding_native_layer_norm_0 --------------------------
	.section	.text.triton_red_fused_add_embedding_native_layer_norm_0,"ax",@progbits
	.sectionflags	@"SHF_BARRIERS=1"
	.sectioninfo	@"SHI_REGISTERS=74"
	.align	128
        .global         triton_red_fused_add_embedding_native_layer_norm_0
        .type           triton_red_fused_add_embedding_native_layer_norm_0,@function
        .size           triton_red_fused_add_embedding_native_layer_norm_0,(.L_x_9 - triton_red_fused_add_embedding_native_layer_norm_0)
        .other          triton_red_fused_add_embedding_native_layer_norm_0,@"STO_CUDA_ENTRY STV_DEFAULT"
triton_red_fused_add_embedding_native_layer_norm_0:
.text.triton_red_fused_add_embedding_native_layer_norm_0:
[----:B------:R-:W-:Y:S02]  /*0000*/  IMAD.MOV.U32 R1, RZ, RZ, c[0x0][0x28] ;  /* 0x00000a00ff017624 */ /* 0x000fe400078e00ff */
[----:B------:R-:W0:Y:S01]  /*0010*/  S2R R18, SR_TID.X ;  /* 0x0000000000127919 */ /* 0x000e220000002100 */
[----:B------:R-:W-:Y:S01]  /*0020*/  IMAD.MOV.U32 R31, RZ, RZ, 0x8 ;  /* 0x00000008ff1f7424 */ /* 0x000fe200078e00ff */
[----:B------:R-:W-:Y:S02]  /*0030*/  ULDC.64 UR4, c[0x0][0x118] ;  /* 0x0000460000047ab9 */ /* 0x000fe40000000a00 */
[----:B------:R-:W1:Y:S01]  /*0040*/  S2R R0, SR_CTAID.X ;  /* 0x0000000000007919 */ /* 0x000e620000002500 */
[----:B0-----:R-:W-:Y:S01]  /*0050*/  SHF.R.U32.HI R3, RZ, 0x6, R18 ;  /* 0x00000006ff037819 */ /* 0x001fe20000011612 */
[----:B-1----:R-:W-:-:S03]  /*0060*/  IMAD.SHL.U32 R26, R0, 0x40, RZ ;  /* 0x00000040001a7824 */ /* 0x002fc600078e00ff */
[----:B------:R-:W-:-:S04]  /*0070*/  SGXT.U32 R3, R3, 0x3 ;  /* 0x000000030303781a */ /* 0x000fc80000000000 */
[----:B------:R-:W-:Y:S02]  /*0080*/  LOP3.LUT R12, R3, R26, RZ, 0xfc, !PT ;  /* 0x0000001a030c7212 */ /* 0x000fe400078efcff */
[----:B------:R-:W-:Y:S02]  /*0090*/  CS2R R2, SRZ ;  /* 0x0000000000027805 */ /* 0x000fe4000001ff00 */
[C---:B------:R-:W-:Y:S01]  /*00a0*/  ISETP.GE.AND P1, PT, R12.reuse, 0x4d, PT ;  /* 0x0000004d0c00780c */ /* 0x040fe20003f26270 */
[C---:B------:R-:W-:Y:S01]  /*00b0*/  IMAD.WIDE R4, R12.reuse, R31, c[0x0][0x160] ;  /* 0x000058000c047625 */ /* 0x040fe200078e021f */
[----:B------:R-:W-:-:S04]  /*00c0*/  LOP3.LUT R46, R12, 0x8, RZ, 0xfc, !PT ;  /* 0x000000080c2e7812 */ /* 0x000fc800078efcff */
[----:B------:R-:W-:Y:S01]  /*00d0*/  ISETP.GE.AND P3, PT, R46, 0x4d, PT ;  /* 0x0000004d2e00780c */ /* 0x000fe20003f66270 */
[----:B------:R-:W-:-:S06]  /*00e0*/  CS2R R6, SRZ ;  /* 0x0000000000067805 */ /* 0x000fcc000001ff00 */
[----:B------:R-:W2:Y:S06]  /*00f0*/  @!P1 LDG.E.EL.64 R2, [R4.64] ;  /* 0x0000000404029981 */ /* 0x000eac000c2e1b00 */
[----:B------:R-:W3:Y:S01]  /*0100*/  @!P3 LDG.E.EL.64 R6, [R4.64+0x40] ;  /* 0x000040040406b981 */ /* 0x000ee2000c2e1b00 */
[C---:B------:R-:W-:Y:S01]  /*0110*/  LOP3.LUT R38, R12.reuse, 0x10, RZ, 0xfc, !PT ;  /* 0x000000100c267812 */ /* 0x040fe200078efcff */
[----:B------:R-:W-:Y:S01]  /*0120*/  CS2R R8, SRZ ;  /* 0x0000000000087805 */ /* 0x000fe2000001ff00 */
[----:B------:R-:W-:Y:S02]  /*0130*/  LOP3.LUT R39, R12, 0x18, RZ, 0xfc, !PT ;  /* 0x000000180c277812 */ /* 0x000fe400078efcff */
[----:B------:R-:W-:-:S13]  /*0140*/  ISETP.GE.AND P4, PT, R38, 0x4d, PT ;  /* 0x0000004d2600780c */ /* 0x000fda0003f86270 */
[----:B------:R-:W4:Y:S01]  /*0150*/  @!P4 LDG.E.EL.64 R8, [R4.64+0x80] ;  /* 0x000080040408c981 */ /* 0x000f22000c2e1b00 */
[----:B------:R-:W-:Y:S01]  /*0160*/  ISETP.GE.AND P5, PT, R39, 0x4d, PT ;  /* 0x0000004d2700780c */ /* 0x000fe20003fa6270 */
[----:B------:R-:W-:Y:S01]  /*0170*/  CS2R R10, SRZ ;  /* 0x00000000000a7805 */ /* 0x000fe2000001ff00 */
[----:B------:R-:W-:-:S11]  /*0180*/  LOP3.LUT R40, R12, 0x20, RZ, 0xfc, !PT ;  /* 0x000000200c287812 */ /* 0x000fd600078efcff */
[----:B------:R-:W4:Y:S01]  /*0190*/  @!P5 LDG.E.EL.64 R10, [R4.64+0xc0] ;  /* 0x0000c004040ad981 */ /* 0x000f22000c2e1b00 */
[----:B------:R-:W-:Y:S01]  /*01a0*/  ISETP.GE.AND P2, PT, R40, 0x4d, PT ;  /* 0x0000004d2800780c */ /* 0x000fe20003f46270 */
[----:B------:R-:W-:Y:S01]  /*01b0*/  CS2R R16, SRZ ;  /* 0x0000000000107805 */ /* 0x000fe2000001ff00 */
[----:B------:R-:W-:-:S04]  /*01c0*/  LOP3.LUT R19, R12, 0x28, RZ, 0xfc, !PT ;  /* 0x000000280c137812 */ /* 0x000fc800078efcff */
[----:B------:R-:W-:Y:S01]  /*01d0*/  ISETP.GE.AND P0, PT, R19, 0x4d, PT ;  /* 0x0000004d1300780c */ /* 0x000fe20003f06270 */
[----:B------:R-:W-:-:S06]  /*01e0*/  CS2R R24, SRZ ;  /* 0x0000000000187805 */ /* 0x000fcc000001ff00 */
[----:B------:R-:W4:Y:S01]  /*01f0*/  @!P2 LDG.E.EL.64 R16, [R4.64+0x100] ;  /* 0x000100040410a981 */ /* 0x000f22000c2e1b00 */
[----:B------:R-:W-:Y:S01]  /*0200*/  CS2R R20, SRZ ;  /* 0x0000000000147805 */ /* 0x000fe2000001ff00 */
[----:B------:R-:W-:-:S04]  /*0210*/  IMAD.WIDE R36, R12, R31, c[0x0][0x170] ;  /* 0x00005c000c247625 */ /* 0x000fc800078e021f */
[----:B------:R-:W4:Y:S01]  /*0220*/  @!P0 LDG.E.EL.64 R24, [R4.64+0x140] ;  /* 0x0001400404188981 */ /* 0x000f22000c2e1b00 */
[----:B------:R-:W-:-:S03]  /*0230*/  LOP3.LUT R23, R12, 0x30, RZ, 0xfc, !PT ;  /* 0x000000300c177812 */ /* 0x000fc600078efcff */
[----:B------:R0:W5:Y:S01]  /*0240*/  @!P1 LDG.E.EL.64 R20, [R36.64] ;  /* 0x0000000424149981 */ /* 0x000162000c2e1b00 */
[----:B------:R-:W-:Y:S01]  /*0250*/  CS2R R32, SRZ ;  /* 0x0000000000207805 */ /* 0x000fe2000001ff00 */
[----:B------:R-:W-:Y:S01]  /*0260*/  LOP3.LUT R22, R12, 0x38, RZ, 0xfc, !PT ;  /* 0x000000380c167812 */ /* 0x000fe200078efcff */
[----:B------:R-:W-:Y:S01]  /*0270*/  CS2R R34, SRZ ;  /* 0x0000000000227805 */ /* 0x000fe2000001ff00 */
[----:B--2---:R-:W-:-:S05]  /*0280*/  IADD3 R13, P6, R2, 0xc100, RZ ;  /* 0x0000c100020d7810 */ /* 0x004fca0007fde0ff */
[----:B------:R-:W-:Y:S01]  /*0290*/  IMAD.X R15, RZ, RZ, R3, P6 ;  /* 0x000000ffff0f7224 */ /* 0x000fe200030e0603 */
[----:B------:R-:W-:-:S04]  /*02a0*/  ISETP.GE.AND P6, PT, R3, RZ, PT ;  /* 0x000000ff0300720c */ /* 0x000fc80003fc6270 */
[----:B------:R-:W-:Y:S02]  /*02b0*/  SEL R2, R13, R2, !P6 ;  /* 0x000000020d027207 */ /* 0x000fe40007000000 */
[----:B------:R-:W-:Y:S02]  /*02c0*/  SEL R3, R15, R3, !P6 ;  /* 0x000000030f037207 */ /* 0x000fe40007000000 */
[----:B---3--:R-:W-:-:S04]  /*02d0*/  IADD3 R13, P6, R6, 0xc100, RZ ;  /* 0x0000c100060d7810 */ /* 0x008fc80007fde0ff */
[----:B------:R-:W-:Y:S02]  /*02e0*/  IADD3.X R15, RZ, R7, RZ, P6, !PT ;  /* 0x00000007ff0f7210 */ /* 0x000fe400037fe4ff */
[----:B------:R-:W-:-:S04]  /*02f0*/  ISETP.GE.AND P6, PT, R7, RZ, PT ;  /* 0x000000ff0700720c */ /* 0x000fc80003fc6270 */
[----:B------:R-:W-:Y:S02]  /*0300*/  SEL R6, R13, R6, !P6 ;  /* 0x000000060d067207 */ /* 0x000fe40007000000 */
[----:B------:R-:W-:Y:S02]  /*0310*/  SEL R7, R15, R7, !P6 ;  /* 0x000000070f077207 */ /* 0x000fe40007000000 */
[----:B------:R-:W-:-:S04]  /*0320*/  ISETP.GT.U32.AND P6, PT, R2, 0xc0ff, PT ;  /* 0x0000c0ff0200780c */ /* 0x000fc80003fc4070 */
[----:B------:R-:W-:Y:S02]  /*0330*/  ISETP.GT.U32.AND.EX P1, PT, R3, RZ, !P1, P6 ;  /* 0x000000ff0300720c */ /* 0x000fe40004f24160 */
[----:B------:R-:W-:Y:S02]  /*0340*/  CS2R R2, SRZ ;  /* 0x0000000000027805 */ /* 0x000fe4000001ff00 */
[----:B------:R-:W-:Y:S02]  /*0350*/  SEL R41, RZ, 0x1, !P1 ;  /* 0x00000001ff297807 */ /* 0x000fe40004800000 */
[----:B------:R-:W-:Y:S02]  /*0360*/  ISETP.GE.AND P1, PT, R23, 0x4d, PT ;  /* 0x0000004d1700780c */ /* 0x000fe40003f26270 */
[----:B------:R-:W-:Y:S01]  /*0370*/  ISETP.GT.U32.AND P6, PT, R6, 0xc0ff, PT ;  /* 0x0000c0ff0600780c */ /* 0x000fe20003fc4070 */
[----:B------:R0:W5:Y:S03]  /*0380*/  @!P3 LDG.E.EL.64 R2, [R36.64+0x40] ;  /* 0x000040042402b981 */ /* 0x000166000c2e1b00 */
[----:B------:R-:W-:-:S02]  /*0390*/  ISETP.GT.U32.AND.EX P6, PT, R7, RZ, !P3, P6 ;  /* 0x000000ff0700720c */ /* 0x000fc40005fc4160 */
[----:B----4-:R-:W-:-:S05]  /*03a0*/  IADD3 R7, P3, R8, 0xc100, RZ ;  /* 0x0000c10008077810 */ /* 0x010fca0007f7e0ff */
[----:B------:R-:W-:Y:S01]  /*03b0*/  IMAD.X R13, RZ, RZ, R9, P3 ;  /* 0x000000ffff0d7224 */ /* 0x000fe200018e0609 */
[----:B------:R-:W-:Y:S01]  /*03c0*/  ISETP.GE.AND P3, PT, R9, RZ, PT ;  /* 0x000000ff0900720c */ /* 0x000fe20003f66270 */
[----:B------:R1:W2:Y:S03]  /*03d0*/  @!P1 LDG.E.EL.64 R32, [R4.64+0x180] ;  /* 0x0001800404209981 */ /* 0x0002a6000c2e1b00 */
[----:B------:R-:W-:Y:S02]  /*03e0*/  SEL R6, R7, R8, !P3 ;  /* 0x0000000807067207 */ /* 0x000fe40005800000 */
[----:B------:R-:W-:Y:S02]  /*03f0*/  SEL R9, R13, R9, !P3 ;  /* 0x000000090d097207 */ /* 0x000fe40005800000 */
[----:B------:R-:W-:-:S13]  /*0400*/  ISETP.GE.AND P3, PT, R22, 0x4d, PT ;  /* 0x0000004d1600780c */ /* 0x000fda0003f66270 */
[----:B------:R1:W3:Y:S01]  /*0410*/  @!P3 LDG.E.EL.64 R34, [R4.64+0x1c0] ;  /* 0x0001c0040422b981 */ /* 0x0002e2000c2e1b00 */
[----:B------:R-:W-:Y:S02]  /*0420*/  SEL R42, RZ, 0x1fffe, !P6 ;  /* 0x0001fffeff2a7807 */ /* 0x000fe40007000000 */
[----:B------:R-:W-:Y:S01]  /*0430*/  IADD3 R7, P6, R10, 0xc100, RZ ;  /* 0x0000c1000a077810 */ /* 0x000fe20007fde0ff */
[----:B------:R-:W-:-:S04]  /*0440*/  CS2R R14, SRZ ;  /* 0x00000000000e7805 */ /* 0x000fc8000001ff00 */
[----:B------:R-:W-:Y:S01]  /*0450*/  IMAD.X R13, RZ, RZ, R11, P6 ;  /* 0x000000ffff0d7224 */ /* 0x000fe200030e060b */
[----:B------:R-:W-:Y:S01]  /*0460*/  ISETP.GE.AND P6, PT, R11, RZ, PT ;  /* 0x000000ff0b00720c */ /* 0x000fe20003fc6270 */
[----:B------:R0:W5:Y:S03]  /*0470*/  @!P4 LDG.E.EL.64 R14, [R36.64+0x80] ;  /* 0x00008004240ec981 */ /* 0x000166000c2e1b00 */
[----:B------:R-:W-:Y:S02]  /*0480*/  SEL R8, R7, R10, !P6 ;  /* 0x0000000a07087207 */ /* 0x000fe40007000000 */
[----:B------:R-:W-:Y:S02]  /*0490*/  SEL R10, R13, R11, !P6 ;  /* 0x0000000b0d0a7207 */ /* 0x000fe40007000000 */
[----:B------:R-:W-:Y:S02]  /*04a0*/  ISETP.GT.U32.AND P6, PT, R6, 0xc0ff, PT ;  /* 0x0000c0ff0600780c */ /* 0x000fe40003fc4070 */
[----:B------:R-:W-:-:S02]  /*04b0*/  CS2R R6, SRZ ;  /* 0x0000000000067805 */ /* 0x000fc4000001ff00 */
[----:B------:R-:W-:Y:S02]  /*04c0*/  ISETP.GT.U32.AND.EX P4, PT, R9, RZ, !P4, P6 ;  /* 0x000000ff0900720c */ /* 0x000fe40006784160 */
[----:B------:R-:W-:Y:S02]  /*04d0*/  ISETP.GT.U32.AND P6, PT, R8, 0xc0ff, PT ;  /* 0x0000c0ff0800780c */ /* 0x000fe40003fc4070 */
[----:B------:R0:W5:Y:S02]  /*04e0*/  @!P5 LDG.E.EL.64 R6, [R36.64+0xc0] ;  /* 0x0000c0042406d981 */ /* 0x000164000c2e1b00 */
[----:B------:R-:W-:Y:S02]  /*04f0*/  ISETP.GT.U32.AND.EX P5, PT, R10, RZ, !P5, P6 ;  /* 0x000000ff0a00720c */ /* 0x000fe40006fa4160 */
[----:B------:R-:W-:-:S05]  /*0500*/  IADD3 R9, P6, R16, 0xc100, RZ ;  /* 0x0000c10010097810 */ /* 0x000fca0007fde0ff */
[----:B------:R-:W-:Y:S01]  /*0510*/  IMAD.X R11, RZ, RZ, R17, P6 ;  /* 0x000000ffff0b7224 */ /* 0x000fe200030e0611 */
[----:B------:R-:W-:-:S04]  /*0520*/  ISETP.GE.AND P6, PT, R17, RZ, PT ;  /* 0x000000ff1100720c */ /* 0x000fc80003fc6270 */
[----:B------:R-:W-:Y:S02]  /*0530*/  SEL R8, R9, R16, !P6 ;  /* 0x0000001009087207 */ /* 0x000fe40007000000 */
[----:B------:R-:W-:Y:S02]  /*0540*/  SEL R16, R11, R17, !P6 ;  /* 0x000000110b107207 */ /* 0x000fe40007000000 */
[----:B------:R-:W-:Y:S02]  /*0550*/  IADD3 R9, P6, R24, 0xc100, RZ ;  /* 0x0000c10018097810 */ /* 0x000fe40007fde0ff */
[----:B------:R-:W-:-:S03]  /*0560*/  SHF.R.U32.HI R13, RZ, 0x3, R18 ;  /* 0x00000003ff0d7819 */ /* 0x000fc60000011612 */
[----:B------:R-:W-:Y:S01]  /*0570*/  IMAD.X R45, RZ, RZ, R25, P6 ;  /* 0x000000ffff2d7224 */ /* 0x000fe200030e0619 */
[----:B------:R-:W-:Y:S01]  /*0580*/  ISETP.GE.AND P6, PT, R25, RZ, PT ;  /* 0x000000ff1900720c */ /* 0x000fe20003fc6270 */
[----:B-1----:R-:W-:Y:S01]  /*0590*/  CS2R R4, SRZ ;  /* 0x0000000000047805 */ /* 0x002fe2000001ff00 */
[----:B------:R-:W-:Y:S02]  /*05a0*/  SGXT.U32 R13, R13, 0x6 ;  /* 0x000000060d0d781a */ /* 0x000fe40000000000 */
[----:B------:R-:W-:Y:S02]  /*05b0*/  SEL R44, R9, R24, !P6 ;  /* 0x00000018092c7207 */ /* 0x000fe40007000000 */
[----:B------:R-:W-:Y:S01]  /*05c0*/  SEL R45, R45, R25, !P6 ;  /* 0x000000192d2d7207 */ /* 0x000fe20007000000 */
[----:B------:R0:W5:Y:S01]  /*05d0*/  @!P2 LDG.E.EL.64 R4, [R36.64+0x100] ;  /* 0x000100042404a981 */ /* 0x000162000c2e1b00 */
[----:B------:R-:W-:Y:S02]  /*05e0*/  ISETP.GT.U32.AND P6, PT, R8, 0xc0ff, PT ;  /* 0x0000c0ff0800780c */ /* 0x000fe40003fc4070 */
[----:B------:R-:W-:-:S02]  /*05f0*/  LOP3.LUT R30, R13, R26, RZ, 0xfc, !PT ;  /* 0x0000001a0d1e7212 */ /* 0x000fc400078efcff */
[----:B------:R-:W-:Y:S02]  /*0600*/  ISETP.GT.U32.AND.EX P6, PT, R16, RZ, !P2, P6 ;  /* 0x000000ff1000720c */ /* 0x000fe400057c4160 */
[----:B------:R-:W-:Y:S01]  /*0610*/  CS2R R16, SRZ ;  /* 0x0000000000107805 */ /* 0x000fe2000001ff00 */
[----:B------:R-:W-:Y:S02]  /*0620*/  ISETP.GE.AND P2, PT, R30, 0x4d, PT ;  /* 0x0000004d1e00780c */ /* 0x000fe40003f46270 */
[----:B------:R-:W-:Y:S02]  /*0630*/  SEL R43, RZ, 0x1, !P6 ;  /* 0x00000001ff2b7807 */ /* 0x000fe40007000000 */
[----:B------:R-:W-:Y:S01]  /*0640*/  ISETP.GT.U32.AND P6, PT, R44, 0xc0ff, PT ;  /* 0x0000c0ff2c00780c */ /* 0x000fe20003fc4070 */
[----:B------:R0:W5:Y:S03]  /*0650*/  @!P0 LDG.E.EL.64 R16, [R36.64+0x140] ;  /* 0x0001400424108981 */ /* 0x000166000c2e1b00 */
[----:B------:R-:W-:Y:S01]  /*0660*/  ISETP.GT.U32.AND.EX P0, PT, R45, RZ, !P0, P6 ;  /* 0x000000ff2d00720c */ /* 0x000fe20004704160 */
[----:B------:R-:W-:Y:S01]  /*0670*/  CS2R R28, SRZ ;  /* 0x00000000001c7805 */ /* 0x000fe2000001ff00 */
[----:B------:R-:W-:Y:S01]  /*0680*/  IMAD.WIDE R26, R30, R31, c[0x0][0x160] ;  /* 0x000058001e1a7625 */ /* 0x000fe200078e021f */
[----:B------:R-:W-:-:S04]  /*0690*/  CS2R R10, SRZ ;  /* 0x00000000000a7805 */ /* 0x000fc8000001ff00 */
[----:B------:R1:W5:Y:S01]  /*06a0*/  @!P2 LDG.E.EL.64 R28, [R26.64] ;  /* 0x000000041a1ca981 */ /* 0x000362000c2e1b00 */
[----:B------:R-:W-:Y:S01]  /*06b0*/  CS2R R24, SRZ ;  /* 0x0000000000187805 */ /* 0x000fe2000001ff00 */
[----:B------:R-:W-:Y:S02]  /*06c0*/  IMAD.WIDE R30, R30, R31, c[0x0][0x170] ;  /* 0x00005c001e1e7625 */ /* 0x000fe400078e021f */
[----:B------:R0:W5:Y:S04]  /*06d0*/  @!P1 LDG.E.EL.64 R10, [R36.64+0x180] ;  /* 0x00018004240a9981 */ /* 0x000168000c2e1b00 */
[----:B------:R4:W5:Y:S01]  /*06e0*/  @!P2 LDG.E.EL.64 R24, [R30.64] ;  /* 0x000000041e18a981 */ /* 0x000962000c2e1b00 */
[----:B------:R-:W-:Y:S01]  /*06f0*/  CS2R R8, SRZ ;  /* 0x0000000000087805 */ /* 0x000fe2000001ff00 */
[----:B------:R-:W-:-:S05]  /*0700*/  IMAD.IADD R41, R41, 0x1, R42 ;  /* 0x0000000129297824 */ /* 0x000fca00078e022a */
[----:B------:R0:W5:Y:S01]  /*0710*/  @!P3 LDG.E.EL.64 R8, [R36.64+0x1c0] ;  /* 0x0001c0042408b981 */ /* 0x000162000c2e1b00 */
[----:B------:R-:W-:Y:S02]  /*0720*/  LOP3.LUT R41, R41, 0x3, RZ, 0xc0, !PT ;  /* 0x0000000329297812 */ /* 0x000fe400078ec0ff */
[----:B--2---:R-:W-:-:S04]  /*0730*/  IADD3 R45, P6, R32, 0xc100, RZ ;  /* 0x0000c100202d7810 */ /* 0x004fc80007fde0ff */
[----:B------:R-:W-:Y:S02]  /*0740*/  IADD3.X R47, RZ, R33, RZ, P6, !PT ;  /* 0x00000021ff2f7210 */ /* 0x000fe400037fe4ff */
[----:B------:R-:W-:-:S04]  /*0750*/  ISETP.GE.AND P6, PT, R33, RZ, PT ;  /* 0x000000ff2100720c */ /* 0x000fc80003fc6270 */
[----:B-1----:R-:W-:Y:S02]  /*0760*/  SEL R26, R45, R32, !P6 ;  /* 0x000000202d1a7207 */ /* 0x002fe40007000000 */
[----:B------:R-:W-:Y:S02]  /*0770*/  SEL R32, R47, R33, !P6 ;  /* 0x000000212f207207 */ /* 0x000fe40007000000 */
[----:B------:R-:W-:-:S04]  /*0780*/  ISETP.GT.U32.AND P6, PT, R26, 0xc0ff, PT ;  /* 0x0000c0ff1a00780c */ /* 0x000fc80003fc4070 */
[----:B------:R-:W-:Y:S02]  /*0790*/  ISETP.GT.U32.AND.EX P1, PT, R32, RZ, !P1, P6 ;  /* 0x000000ff2000720c */ /* 0x000fe40004f24160 */
[----:B---3--:R-:W-:-:S05]  /*07a0*/  IADD3 R27, P6, R34, 0xc100, RZ ;  /* 0x0000c100221b7810 */ /* 0x008fca0007fde0ff */
[----:B----4-:R-:W-:Y:S01]  /*07b0*/  IMAD.X R31, RZ, RZ, R35, P6 ;  /* 0x000000ffff1f7224 */ /* 0x010fe200030e0623 */
[----:B------:R-:W-:Y:S02]  /*07c0*/  ISETP.GE.AND P6, PT, R35, RZ, PT ;  /* 0x000000ff2300720c */ /* 0x000fe40003fc6270 */
[----:B------:R-:W-:Y:S02]  /*07d0*/  SEL R26, RZ, 0x1fffe, !P0 ;  /* 0x0001fffeff1a7807 */ /* 0x000fe40004000000 */
[----:B------:R-:W-:Y:S02]  /*07e0*/  SEL R27, R27, R34, !P6 ;  /* 0x000000221b1b7207 */ /* 0x000fe40007000000 */
[----:B------:R-:W-:Y:S02]  /*07f0*/  SEL R34, R31, R35, !P6 ;  /* 0x000000231f227207 */ /* 0x000fe40007000000 */
[----:B------:R-:W-:Y:S01]  /*0800*/  ISETP.GT.U32.AND P0, PT, R27, 0xc0ff, PT ;  /* 0x0000c0ff1b00780c */ /* 0x000fe20003f04070 */
[----:B------:R-:W-:Y:S01]  /*0810*/  IMAD.IADD R43, R43, 0x1, R26 ;  /* 0x000000012b2b7824 */ /* 0x000fe200078e021a */
[----:B------:R-:W-:-:S02]  /*0820*/  SEL R26, RZ, 0x4, !P4 ;  /* 0x00000004ff1a7807 */ /* 0x000fc40006000000 */
[----:B------:R-:W-:Y:S02]  /*0830*/  ISETP.GT.U32.AND.EX P3, PT, R34, RZ, !P3, P0 ;  /* 0x000000ff2200720c */ /* 0x000fe40005f64100 */
[----:B------:R-:W-:Y:S02]  /*0840*/  SEL R27, RZ, 0x7fff8, !P5 ;  /* 0x0007fff8ff1b7807 */ /* 0x000fe40006800000 */
[----:B------:R-:W-:Y:S02]  /*0850*/  SEL R30, RZ, 0x4, !P1 ;  /* 0x00000004ff1e7807 */ /* 0x000fe40004800000 */
[----:B------:R-:W-:Y:S02]  /*0860*/  SEL R31, RZ, 0x7fff8, !P3 ;  /* 0x0007fff8ff1f7807 */ /* 0x000fe40005800000 */
[----:B------:R-:W-:Y:S02]  /*0870*/  LOP3.LUT R43, R43, 0x3, RZ, 0xc0, !PT ;  /* 0x000000032b2b7812 */ /* 0x000fe400078ec0ff */
[----:B------:R-:W-:-:S02]  /*0880*/  IADD3 R26, R41, R27, R26 ;  /* 0x0000001b291a7210 */ /* 0x000fc40007ffe01a */
[----:B------:R-:W-:Y:S02]  /*0890*/  IADD3 R31, R43, R31, R30 ;  /* 0x0000001f2b1f7210 */ /* 0x000fe40007ffe01e */
[----:B------:R-:W-:-:S05]  /*08a0*/  LOP3.LUT R26, R26, 0xf, RZ, 0xc0, !PT ;  /* 0x0000000f1a1a7812 */ /* 0x000fca00078ec0ff */
[----:B------:R-:W-:-:S05]  /*08b0*/  IMAD R26, R31, 0x10, R26 ;  /* 0x000000101f1a7824 */ /* 0x000fca00078e021a */
[----:B------:R-:W-:-:S13]  /*08c0*/  LOP3.LUT P0, RZ, R26, 0xff, RZ, 0xc0, !PT ;  /* 0x000000ff1aff7812 */ /* 0x000fda000780c0ff */
[----:B------:R-:W-:Y:S05]  /*08d0*/  @P0 BRA `(.L_x_0) ;  /* 0x000029d000000947 */ /* 0x000fea0003800000 */
[----:B0----5:R-:W-:Y:S01]  /*08e0*/  IADD3 R35, P1, R28, 0xc100, RZ ;  /* 0x0000c1001c237810 */ /* 0x021fe20007f3e0ff */
[----:B------:R-:W-:Y:S01]  /*08f0*/  IMAD.MOV.U32 R62, RZ, RZ, -0x40 ;  /* 0xffffffc0ff3e7424 */ /* 0x000fe200078e00ff */
[----:B------:R-:W-:Y:S01]  /*0900*/  ISETP.GE.AND P4, PT, R29, RZ, PT ;  /* 0x000000ff1d00720c */ /* 0x000fe20003f86270 */
[----:B------:R-:W-:Y:S01]  /*0910*/  IMAD.MOV.U32 R63, RZ, RZ, -0x1 ;  /* 0xffffffffff3f7424 */ /* 0x000fe200078e00ff */
[-C--:B------:R-:W-:Y:S01]  /*0920*/  IADD3.X R27, RZ, R29.reuse, RZ, P1, !PT ;  /* 0x0000001dff1b7210 */ /* 0x080fe20000ffe4ff */
[----:B------:R-:W-:Y:S01]  /*0930*/  CS2R R36, SRZ ;  /* 0x0000000000247805 */ /* 0x000fe2000001ff00 */
[----:B------:R-:W-:Y:S02]  /*0940*/  SEL R35, R35, R28, !P4 ;  /* 0x0000001c23237207 */ /* 0x000fe40006000000 */
[----:B------:R-:W-:Y:S02]  /*0950*/  IADD3 R31, P1, R24, 0x4d, RZ ;  /* 0x0000004d181f7810 */ /* 0x000fe40007f3e0ff */
[----:B------:R-:W-:-:S02]  /*0960*/  SEL R28, R27, R29, !P4 ;  /* 0x0000001d1b1c7207 */ /* 0x000fc40006000000 */
[----:B------:R-:W-:Y:S01]  /*0970*/  IADD3 R27, P6, R20, 0x4d, RZ ;  /* 0x0000004d141b7810 */ /* 0x000fe20007fde0ff */
[----:B------:R-:W-:Y:S01]  /*0980*/  IMAD.X R33, RZ, RZ, R25, P1 ;  /* 0x000000ffff217224 */ /* 0x000fe200008e0619 */
[----:B------:R-:W-:Y:S02]  /*0990*/  ISETP.GE.AND P4, PT, R25, RZ, PT ;  /* 0x000000ff1900720c */ /* 0x000fe40003f86270 */
[----:B------:R-:W-:Y:S01]  /*09a0*/  ISETP.GE.AND P1, PT, R21, RZ, PT ;  /* 0x000000ff1500720c */ /* 0x000fe20003f26270 */
[----:B------:R-:W-:Y:S01]  /*09b0*/  IMAD.X R29, RZ, RZ, R21, P6 ;  /* 0x000000ffff1d7224 */ /* 0x000fe200030e0615 */
[----:B------:R-:W-:Y:S02]  /*09c0*/  SEL R31, R31, R24, !P4 ;  /* 0x000000181f1f7207 */ /* 0x000fe40006000000 */
[----:B------:R-:W-:Y:S02]  /*09d0*/  SEL R26, R33, R25, !P4 ;  /* 0x00000019211a7207 */ /* 0x000fe40006000000 */
[----:B------:R-:W-:Y:S01]  /*09e0*/  IADD3 R25, P4, R14, 0x4d, RZ ;  /* 0x0000004d0e197810 */ /* 0x000fe20007f9e0ff */
[----:B------:R-:W-:Y:S01]  /*09f0*/  CS2R R32, SRZ ;  /* 0x0000000000207805 */ /* 0x000fe2000001ff00 */
[----:B------:R-:W-:-:S02]  /*0a00*/  SEL R24, R27, R20, !P1 ;  /* 0x000000141b187207 */ /* 0x000fc40004800000 */
[----:B------:R-:W-:Y:S01]  /*0a10*/  SEL R21, R29, R21, !P1 ;  /* 0x000000151d157207 */ /* 0x000fe20004800000 */
[----:B------:R-:W-:Y:S01]  /*0a20*/  IMAD.X R27, RZ, RZ, R15, P4 ;  /* 0x000000ffff1b7224 */ /* 0x000fe200020e060f */
[----:B------:R-:W-:Y:S02]  /*0a30*/  ISETP.GE.AND P1, PT, R15, RZ, PT ;  /* 0x000000ff0f00720c */ /* 0x000fe40003f26270 */
[----:B------:R-:W-:Y:S02]  /*0a40*/  IADD3 R29, P6, R16, 0x4d, RZ ;  /* 0x0000004d101d7810 */ /* 0x000fe40007fde0ff */
[----:B------:R-:W-:Y:S02]  /*0a50*/  SEL R20, R25, R14, !P1 ;  /* 0x0000000e19147207 */ /* 0x000fe40004800000 */
[----:B------:R-:W-:Y:S01]  /*0a60*/  ISETP.GE.AND P4, PT, R17, RZ, PT ;  /* 0x000000ff1100720c */ /* 0x000fe20003f86270 */
[----:B------:R-:W-:Y:S01]  /*0a70*/  IMAD.X R25, RZ, RZ, R17, P6 ;  /* 0x000000ffff197224 */ /* 0x000fe200030e0611 */
[----:B------:R-:W-:-:S02]  /*0a80*/  SEL R15, R27, R15, !P1 ;  /* 0x0000000f1b0f7207 */ /* 0x000fc40004800000 */
[----:B------:R-:W-:Y:S02]  /*0a90*/  SEL R14, R29, R16, !P4 ;  /* 0x000000101d0e7207 */ /* 0x000fe40006000000 */
[----:B------:R-:W-:Y:S02]  /*0aa0*/  IADD3 R27, P1, R10, 0x4d, RZ ;  /* 0x0000004d0a1b7810 */ /* 0x000fe40007f3e0ff */
[----:B------:R-:W-:Y:S02]  /*0ab0*/  SEL R16, R25, R17, !P4 ;  /* 0x0000001119107207 */ /* 0x000fe40006000000 */
[----:B------:R-:W-:Y:S02]  /*0ac0*/  ISETP.GE.AND P4, PT, R11, RZ, PT ;  /* 0x000000ff0b00720c */ /* 0x000fe40003f86270 */
[----:B------:R-:W-:Y:S02]  /*0ad0*/  IADD3 R25, P6, R8, 0x4d, RZ ;  /* 0x0000004d08197810 */ /* 0x000fe40007fde0ff */
[----:B------:R-:W-:-:S02]  /*0ae0*/  IADD3.X R17, RZ, R11, RZ, P1, !PT ;  /* 0x0000000bff117210 */ /* 0x000fc40000ffe4ff */
[----:B------:R-:W-:Y:S01]  /*0af0*/  SEL R10, R27, R10, !P4 ;  /* 0x0000000a1b0a7207 */ /* 0x000fe20006000000 */
[----:B------:R-:W-:Y:S01]  /*0b00*/  IMAD.X R27, RZ, RZ, R9, P6 ;  /* 0x000000ffff1b7224 */ /* 0x000fe200030e0609 */
[----:B------:R-:W-:Y:S02]  /*0b10*/  ISETP.GE.AND P1, PT, R9, RZ, PT ;  /* 0x000000ff0900720c */ /* 0x000fe40003f26270 */
[----:B------:R-:W-:Y:S02]  /*0b20*/  SEL R11, R17, R11, !P4 ;  /* 0x0000000b110b7207 */ /* 0x000fe40006000000 */
[----:B------:R-:W-:Y:S02]  /*0b30*/  IADD3 R17, P4, R6, 0x4d, RZ ;  /* 0x0000004d06117810 */ /* 0x000fe40007f9e0ff */
[----:B------:R-:W-:Y:S02]  /*0b40*/  SEL R8, R25, R8, !P1 ;  /* 0x0000000819087207 */ /* 0x000fe40004800000 */
[----:B------:R-:W-:Y:S01]  /*0b50*/  SEL R9, R27, R9, !P1 ;  /* 0x000000091b097207 */ /* 0x000fe20004800000 */
[----:B------:R-:W-:Y:S01]  /*0b60*/  IMAD.X R25, RZ, RZ, R7, P4 ;  /* 0x000000ffff197224 */ /* 0x000fe200020e0607 */
[----:B------:R-:W-:-:S02]  /*0b70*/  ISETP.GE.AND P1, PT, R7, RZ, PT ;  /* 0x000000ff0700720c */ /* 0x000fc40003f26270 */
[----:B------:R-:W-:Y:S02]  /*0b80*/  IADD3 R27, P6, R4, 0x4d, RZ ;  /* 0x0000004d041b7810 */ /* 0x000fe40007fde0ff */
[----:B------:R-:W-:Y:S02]  /*0b90*/  ISETP.GE.AND P4, PT, R5, RZ, PT ;  /* 0x000000ff0500720c */ /* 0x000fe40003f86270 */
[----:B------:R-:W-:Y:S01]  /*0ba0*/  SEL R6, R17, R6, !P1 ;  /* 0x0000000611067207 */ /* 0x000fe20004800000 */
[----:B------:R-:W-:Y:S01]  /*0bb0*/  IMAD.X R17, RZ, RZ, R5, P6 ;  /* 0x000000ffff117224 */ /* 0x000fe200030e0605 */
[----:B------:R-:W-:Y:S02]  /*0bc0*/  SEL R4, R27, R4, !P4 ;  /* 0x000000041b047207 */ /* 0x000fe40006000000 */
[----:B------:R-:W-:Y:S02]  /*0bd0*/  SEL R7, R25, R7, !P1 ;  /* 0x0000000719077207 */ /* 0x000fe40004800000 */
[----:B------:R-:W-:Y:S01]  /*0be0*/  SEL R5, R17, R5, !P4 ;  /* 0x0000000511057207 */ /* 0x000fe20006000000 */
[----:B------:R-:W-:Y:S01]  /*0bf0*/  IMAD R17, R28, 0x600, RZ ;  /* 0x000006001c117824 */ /* 0x000fe200078e02ff */
[----:B------:R-:W-:Y:S01]  /*0c00*/  ISETP.GT.AND P3, PT, R40, 0x4c, PT ;  /* 0x0000004c2800780c */ /* 0x000fe20003f64270 */
[----:B------:R-:W-:Y:S01]  /*0c10*/  CS2R R28, SRZ ;  /* 0x00000000001c7805 */ /* 0x000fe2000001ff00 */
[----:B------:R-:W-:Y:S01]  /*0c20*/  ISETP.GT.AND P0, PT, R39, 0x4c, PT ;  /* 0x0000004c2700780c */ /* 0x000fe20003f04270 */
[----:B------:R-:W-:Y:S01]  /*0c30*/  CS2R R40, SRZ ;  /* 0x0000000000287805 */ /* 0x000fe2000001ff00 */
[----:B------:R-:W-:-:S02]  /*0c40*/  ISETP.GT.AND P5, PT, R38, 0x4c, PT ;  /* 0x0000004c2600780c */ /* 0x000fc40003fa4270 */
[----:B------:R-:W-:Y:S01]  /*0c50*/  ISETP.LT.U32.AND P1, PT, R20, 0x4d, PT ;  /* 0x0000004d1400780c */ /* 0x000fe20003f21070 */
[----:B------:R-:W-:Y:S01]  /*0c60*/  CS2R R38, SRZ ;  /* 0x0000000000267805 */ /* 0x000fe2000001ff00 */
[----:B------:R-:W-:Y:S02]  /*0c70*/  ISETP.LT.U32.AND P4, PT, R6, 0x4d, PT ;  /* 0x0000004d0600780c */ /* 0x000fe40003f81070 */
[----:B------:R-:W-:Y:S02]  /*0c80*/  ISETP.LT.U32.AND P6, PT, R4, 0x4d, PT ;  /* 0x0000004d0400780c */ /* 0x000fe40003fc1070 */
[----:B------:R-:W-:Y:S02]  /*0c90*/  ISETP.LT.U32.OR.EX P5, PT, R15, RZ, P5, P1 ;  /* 0x000000ff0f00720c */ /* 0x000fe40002fa1510 */
[----:B------:R-:W-:Y:S02]  /*0ca0*/  ISETP.LT.U32.OR.EX P0, PT, R7, RZ, P0, P4 ;  /* 0x000000ff0700720c */ /* 0x000fe40000701540 */
[----:B------:R-:W-:-:S02]  /*0cb0*/  ISETP.LT.U32.OR.EX P3, PT, R5, RZ, P3, P6 ;  /* 0x000000ff0500720c */ /* 0x000fc40001f61560 */
[----:B------:R-:W-:Y:S02]  /*0cc0*/  IADD3 R15, P1, R2, 0x4d, RZ ;  /* 0x0000004d020f7810 */ /* 0x000fe40007f3e0ff */
[----:B------:R-:W-:Y:S02]  /*0cd0*/  PLOP3.LUT P5, PT, P3, P5, P0, 0x80, 0x0 ;  /* 0x000000000000781c */ /* 0x000fe40001fab000 */
[----:B------:R-:W-:Y:S01]  /*0ce0*/  ISETP.GT.AND P0, PT, R12, 0x4c, PT ;  /* 0x0000004c0c00780c */ /* 0x000fe20003f04270 */
[----:B------:R-:W-:Y:S01]  /*0cf0*/  IMAD.X R5, RZ, RZ, R3, P1 ;  /* 0x000000ffff057224 */ /* 0x000fe200008e0603 */
[----:B------:R-:W-:Y:S02]  /*0d00*/  ISETP.LT.U32.AND P3, PT, R24, 0x4d, PT ;  /* 0x0000004d1800780c */ /* 0x000fe40003f61070 */
[----:B------:R-:W-:Y:S01]  /*0d10*/  ISETP.GE.AND P1, PT, R3, RZ, PT ;  /* 0x000000ff0300720c */ /* 0x000fe20003f26270 */
[----:B------:R-:W-:Y:S01]  /*0d20*/  CS2R R24, SRZ ;  /* 0x0000000000187805 */ /* 0x000fe2000001ff00 */
[----:B------:R-:W-:-:S02]  /*0d30*/  ISETP.LT.U32.OR.EX P3, PT, R21, RZ, P0, P3 ;  /* 0x000000ff1500720c */ /* 0x000fc40000761530 */
[----:B------:R-:W-:Y:S01]  /*0d40*/  ISETP.GT.AND P4, PT, R23, 0x4c, PT ;  /* 0x0000004c1700780c */ /* 0x000fe20003f84270 */
[----:B------:R-:W-:Y:S01]  /*0d50*/  CS2R R20, SRZ ;  /* 0x0000000000147805 */ /* 0x000fe2000001ff00 */
[----:B------:R-:W-:Y:S02]  /*0d60*/  ISETP.LT.U32.AND P0, PT, R10, 0x4d, PT ;  /* 0x0000004d0a00780c */ /* 0x000fe40003f01070 */
[----:B------:R-:W-:Y:S01]  /*0d70*/  SEL R2, R15, R2, !P1 ;  /* 0x000000020f027207 */ /* 0x000fe20004800000 */
[----:B------:R-:W-:Y:S01]  /*0d80*/  IMAD R15, R26, 0x600, RZ ;  /* 0x000006001a0f7824 */ /* 0x000fe200078e02ff */
[----:B------:R-:W-:Y:S01]  /*0d90*/  SEL R3, R5, R3, !P1 ;  /* 0x0000000305037207 */ /* 0x000fe20004800000 */
[----:B------:R-:W-:Y:S01]  /*0da0*/  CS2R R26, SRZ ;  /* 0x00000000001a7805 */ /* 0x000fe2000001ff00 */
[----:B------:R-:W-:Y:S02]  /*0db0*/  ISETP.GT.AND P6, PT, R19, 0x4c, PT ;  /* 0x0000004c1300780c */ /* 0x000fe40003fc4270 */
[----:B------:R-:W-:-:S02]  /*0dc0*/  ISETP.LT.U32.AND P1, PT, R14, 0x4d, PT ;  /* 0x0000004d0e00780c */ /* 0x000fc40003f21070 */
[----:B------:R-:W-:Y:S02]  /*0dd0*/  P2R R6, PR, RZ, 0x8 ;  /* 0x00000008ff067803 */ /* 0x000fe40000000000 */
[----:B------:R-:W-:Y:S02]  /*0de0*/  ISETP.LT.U32.OR.EX P4, PT, R11, RZ, P4, P0 ;  /* 0x000000ff0b00720c */ /* 0x000fe40002781500 */
[----:B------:R-:W-:Y:S02]  /*0df0*/  ISETP.GT.AND P3, PT, R22, 0x4c, PT ;  /* 0x0000004c1600780c */ /* 0x000fe40003f64270 */
[----:B------:R-:W-:Y:S01]  /*0e00*/  ISETP.LT.U32.AND P0, PT, R8, 0x4d, PT ;  /* 0x0000004d0800780c */ /* 0x000fe20003f01070 */
[----:B------:R-:W-:Y:S01]  /*0e10*/  CS2R R22, SRZ ;  /* 0x0000000000167805 */ /* 0x000fe2000001ff00 */
[----:B------:R-:W-:Y:S02]  /*0e20*/  ISETP.LT.U32.OR.EX P6, PT, R16, RZ, P6, P1 ;  /* 0x000000ff1000720c */ /* 0x000fe400037c1510 */
[----:B------:R-:W-:-:S02]  /*0e30*/  ISETP.LT.U32.OR.EX P3, PT, R9, RZ, P3, P0 ;  /* 0x000000ff0900720c */ /* 0x000fc40001f61500 */
[----:B------:R-:W-:Y:S02]  /*0e40*/  ISETP.LT.U32.AND P1, PT, R2, 0x4d, PT ;  /* 0x0000004d0200780c */ /* 0x000fe40003f21070 */
[----:B------:R-:W-:Y:S02]  /*0e50*/  ISETP.GT.AND P0, PT, R46, 0x4c, PT ;  /* 0x0000004c2e00780c */ /* 0x000fe40003f04270 */
[----:B------:R-:W-:Y:S02]  /*0e60*/  LOP3.LUT R2, R18, 0x7, RZ, 0xc0, !PT ;  /* 0x0000000712027812 */ /* 0x000fe400078ec0ff */
[----:B------:R-:W-:Y:S02]  /*0e70*/  ISETP.LT.U32.OR.EX P0, PT, R3, RZ, P0, P1 ;  /* 0x000000ff0300720c */ /* 0x000fe40000701510 */
[----:B------:R-:W-:Y:S01]  /*0e80*/  PLOP3.LUT P4, PT, P4, P5, P6, 0x80, 0x0 ;  /* 0x000000000000781c */ /* 0x000fe2000278b060 */
[----:B------:R-:W-:Y:S01]  /*0e90*/  IMAD.WIDE.U32 R2, R2, 0x10, RZ ;  /* 0x0000001002027825 */ /* 0x000fe200078e00ff */
[----:B------:R-:W-:-:S02]  /*0ea0*/  SHF.L.U32 R16, R18, 0x3, RZ ;  /* 0x0000000312107819 */ /* 0x000fc400000006ff */
[----:B------:R-:W-:Y:S01]  /*0eb0*/  PLOP3.LUT P0, PT, P0, P4, P3, 0x80, 0x0 ;  /* 0x000000000000781c */ /* 0x000fe20000709030 */
[----:B------:R-:W-:Y:S01]  /*0ec0*/  CS2R R18, SRZ ;  /* 0x0000000000127805 */ /* 0x000fe2000001ff00 */
[----:B------:R-:W-:Y:S01]  /*0ed0*/  LOP3.LUT R16, R16, 0x38, RZ, 0xc0, !PT ;  /* 0x0000003810107812 */ /* 0x000fe200078ec0ff */
[----:B------:R-:W-:Y:S02]  /*0ee0*/  IMAD.WIDE.U32 R4, R31, 0x600, R2 ;  /* 0x000006001f047825 */ /* 0x000fe400078e0002 */
[----:B------:R-:W-:-:S03]  /*0ef0*/  CS2R R30, SRZ ;  /* 0x00000000001e7805 */ /* 0x000fc6000001ff00 */
[----:B------:R-:W-:-:S04]  /*0f00*/  IADD3 R12, P1, R4, c[0x0][0x178], RZ ;  /* 0x00005e00040c7a10 */ /* 0x000fc80007f3e0ff */
[----:B------:R-:W-:Y:S01]  /*0f10*/  IADD3.X R15, R5, c[0x0][0x17c], R15, P1, !PT ;  /* 0x00005f00050f7a10 */ /* 0x000fe20000ffe40f */
[----:B------:R-:W-:Y:S02]  /*0f20*/  IMAD.WIDE.U32 R4, R35, 0x600, R2 ;  /* 0x0000060023047825 */ /* 0x000fe400078e0002 */
[----:B------:R-:W-:Y:S02]  /*0f30*/  CS2R R34, SRZ ;  /* 0x0000000000227805 */ /* 0x000fe4000001ff00 */
[----:B------:R-:W-:Y:S01]  /*0f40*/  IMAD.MOV.U32 R44, RZ, RZ, R12 ;  /* 0x000000ffff2c7224 */ /* 0x000fe200078e000c */
[----:B------:R-:W-:Y:S01]  /*0f50*/  IADD3 R14, P1, R4, c[0x0][0x168], RZ ;  /* 0x00005a00040e7a10 */ /* 0x000fe20007f3e0ff */
[----:B------:R-:W-:-:S03]  /*0f60*/  IMAD.MOV.U32 R45, RZ, RZ, R15 ;  /* 0x000000ffff2d7224 */ /* 0x000fc600078e000f */
[----:B------:R-:W-:Y:S01]  /*0f70*/  IADD3.X R17, R5, c[0x0][0x16c], R17, P1, !PT ;  /* 0x00005b0005117a10 */ /* 0x000fe20000ffe411 */
[----:B------:R-:W-:Y:S01]  /*0f80*/  IMAD.MOV.U32 R42, RZ, RZ, R14 ;  /* 0x000000ffff2a7224 */ /* 0x000fe200078e000e */
[----:B------:R-:W-:Y:S02]  /*0f90*/  ISETP.NE.AND P1, PT, R6, RZ, PT ;  /* 0x000000ff0600720c */ /* 0x000fe40003f25270 */
[----:B------:R-:W-:Y:S02]  /*0fa0*/  MOV R43, R17 ;  /* 0x00000011002b7202 */ /* 0x000fe40000000f00 */
[----:B------:R-:W-:-:S06]  /*0fb0*/  PLOP3.LUT P0, PT, P0, P1, PT, 0x80, 0x0 ;  /* 0x000000000000781c */ /* 0x000fcc0000703070 */
.L_x_4:
[----:B------:R-:W-:Y:S01]  /*0fc0*/  WARPSYNC 0xffffffff ;  /* 0xffffffff00007948 */ /* 0x000fe20003800000 */
[----:B------:R-:W-:Y:S06]  /*0fd0*/  BAR.SYNC.DEFER_BLOCKING 0x0 ;  /* 0x0000000000007b1d */ /* 0x000fec0000010000 */
[----:B------:R-:W-:Y:S05]  /*0fe0*/  @!P0 BRA.U `(.L_x_1) ;  /* 0x0000219100008947 */ /* 0x000fea0003800000 */
[----:B------:R-:W-:Y:S01]  /*0ff0*/  CS2R R4, SRZ ;  /* 0x0000000000047805 */ /* 0x000fe2000001ff00 */
[----:B------:R-:W-:-:S06]  /*1000*/  CS2R R6, SRZ ;  /* 0x0000000000067805 */ /* 0x000fcc000001ff00 */
[----:B------:R0:W5:Y:S01]  /*1010*/  @!P2 LDG.E.EL.128 R4, [R42.64] ;  /* 0x000000042a04a981 */ /* 0x000162000c2e1d00 */
[----:B------:R-:W-:Y:S05]  /*1020*/  @!P0 BRA `(.L_x_1) ;  /* 0x0000215000008947 */ /* 0x000fea0003800000 */
[----:B------:R-:W-:Y:S01]  /*1030*/  WARPSYNC 0xffffffff ;  /* 0xffffffff00007948 */ /* 0x000fe20003800000 */
[----:B------:R-:W-:Y:S01]  /*1040*/  BAR.SYNC.DEFER_BLOCKING 0x0 ;  /* 0x0000000000007b1d */ /* 0x000fe20000010000 */
[----:B------:R-:W-:Y:S01]  /*1050*/  CS2R R8, SRZ ;  /* 0x0000000000087805 */ /* 0x000fe2000001ff00 */
[----:B------:R-:W-:-:S06]  /*1060*/  CS2R R10, SRZ ;  /* 0x00000000000a7805 */ /* 0x000fcc000001ff00 */
[----:B------:R-:W2:Y:S01]  /*1070*/  @!P2 LDG.E.EL.128 R8, [R44.64] ;  /* 0x000000042c08a981 */ /* 0x000ea2000c2e1d00 */
[----:B------:R-:W-:Y:S01]  /*1080*/  ISETP.NE.U32.AND P1, PT, R62, -0x40, PT ;  /* 0xffffffc03e00780c */ /* 0x000fe20003f25070 */
[----:B-----5:R-:W-:Y:S01]  /*1090*/  IMAD.U32 R52, R5, 0x10000, RZ ;  /* 0x0001000005347824 */ /* 0x020fe200078e00ff */
[----:B------:R-:W-:Y:S01]  /*10a0*/  PRMT R46, R6, 0x7632, R46 ;  /* 0x00007632062e7816 */ /* 0x000fe2000000002e */
[----:B------:R-:W-:Y:S01]  /*10b0*/  IMAD.U32 R54, R4, 0x10000, RZ ;  /* 0x0001000004367824 */ /* 0x000fe200078e00ff */
[----:B------:R-:W-:Y:S01]  /*10c0*/  SHF.L.U32 R53, R6, 0x10, RZ ;  /* 0x0000001006357819 */ /* 0x000fe200000006ff */
[----:B------:R-:W-:Y:S01]  /*10d0*/  IMAD.U32 R51, R7, 0x10000, RZ ;  /* 0x0001000007337824 */ /* 0x000fe200078e00ff */
[----:B------:R-:W-:Y:S01]  /*10e0*/  ISETP.NE.AND.EX P1, PT, R63, -0x1, PT, P1 ;  /* 0xffffffff3f00780c */ /* 0x000fe20003f25310 */
[----:B------:R-:W-:Y:S01]  /*10f0*/  BSSY B0, `(.L_x_2) ;  /* 0x00000a1000007945 */ /* 0x000fe20003800000 */
[----:B------:R-:W-:Y:S01]  /*1100*/  PRMT R48, R5, 0x7632, R48 ;  /* 0x0000763205307816 */ /* 0x000fe20000000030 */
[----:B------:R-:W-:Y:S01]  /*1110*/  IMAD.MOV.U32 R56, RZ, RZ, 0x3f800000 ;  /* 0x3f800000ff387424 */ /* 0x000fe200078e00ff */
[----:B------:R-:W-:Y:S01]  /*1120*/  PRMT R49, R4, 0x7632, R49 ;  /* 0x0000763204317816 */ /* 0x000fe20000000031 */
[----:B------:R-:W-:Y:S01]  /*1130*/  IMAD.MOV.U32 R59, RZ, RZ, 0x3f800000 ;  /* 0x3f800000ff3b7424 */ /* 0x000fe200078e00ff */
[----:B------:R-:W-:Y:S01]  /*1140*/  PRMT R4, R7, 0x7632, R4 ;  /* 0x0000763207047816 */ /* 0x000fe20000000004 */
[----:B------:R-:W-:Y:S01]  /*1150*/  IMAD.U32 R48, R48, 0x10000, RZ ;  /* 0x0001000030307824 */ /* 0x000fe200078e00ff */
[----:B------:R-:W-:Y:S01]  /*1160*/  MOV R57, 0x3f800000 ;  /* 0x3f80000000397802 */ /* 0x000fe20000000f00 */
[----:B------:R-:W-:Y:S01]  /*1170*/  IMAD.U32 R55, R49, 0x10000, RZ ;  /* 0x0001000031377824 */ /* 0x000fe200078e00ff */
[----:B------:R-:W-:Y:S01]  /*1180*/  MOV R61, 0x3f800000 ;  /* 0x3f800000003d7802 */ /* 0x000fe20000000f00 */
[----:B------:R-:W-:-:S02]  /*1190*/  IMAD.U32 R49, R4, 0x10000, RZ ;  /* 0x0001000004317824 */ /* 0x000fc400078e00ff */
[----:B------:R-:W-:Y:S02]  /*11a0*/  IMAD.MOV.U32 R58, RZ, RZ, 0x3f800000 ;  /* 0x3f800000ff3a7424 */ /* 0x000fe400078e00ff */
[----:B------:R-:W-:Y:S01]  /*11b0*/  IMAD.MOV.U32 R60, RZ, RZ, 0x3f800000 ;  /* 0x3f800000ff3c7424 */ /* 0x000fe200078e00ff */
[C---:B--2---:R-:W-:Y:S01]  /*11c0*/  PRMT R6, R8.reuse, 0x7632, R6 ;  /* 0x0000763208067816 */ /* 0x044fe20000000006 */
[----:B------:R-:W-:Y:S01]  /*11d0*/  IMAD.U32 R47, R8, 0x10000, RZ ;  /* 0x00010000082f7824 */ /* 0x000fe200078e00ff */
[C---:B------:R-:W-:Y:S01]  /*11e0*/  PRMT R8, R10.reuse, 0x7632, R8 ;  /* 0x000076320a087816 */ /* 0x040fe20000000008 */
[----:B------:R-:W-:Y:S01]  /*11f0*/  IMAD.U32 R5, R9, 0x10000, RZ ;  /* 0x0001000009057824 */ /* 0x000fe200078e00ff */
[----:B------:R-:W-:Y:S01]  /*1200*/  SHF.L.U32 R10, R10, 0x10, RZ ;  /* 0x000000100a0a7819 */ /* 0x000fe200000006ff */
[----:B------:R-:W-:Y:S01]  /*1210*/  IMAD.U32 R50, R11, 0x10000, RZ ;  /* 0x000100000b327824 */ /* 0x000fe200078e00ff */
[----:B------:R-:W-:Y:S01]  /*1220*/  PRMT R7, R9, 0x7632, R7 ;  /* 0x0000763209077816 */ /* 0x000fe20000000007 */
[----:B------:R-:W-:Y:S01]  /*1230*/  IMAD.U32 R6, R6, 0x10000, RZ ;  /* 0x0001000006067824 */ /* 0x000fe200078e00ff */
[----:B------:R-:W-:Y:S01]  /*1240*/  PRMT R9, R11, 0x7632, R9 ;  /* 0x000076320b097816 */ /* 0x000fe20000000009 */
[----:B------:R-:W-:Y:S01]  /*1250*/  FADD R11, R52, R5 ;  /* 0x00000005340b7221 */ /* 0x000fe20000000000 */
[----:B------:R-:W-:Y:S01]  /*1260*/  FADD R5, R53, R10 ;  /* 0x0000000a35057221 */ /* 0x000fe20000000000 */
[----:B------:R-:W-:Y:S01]  /*1270*/  SHF.L.U32 R53, R46, 0x10, RZ ;  /* 0x000000102e357819 */ /* 0x000fe200000006ff */
[----:B------:R-:W-:Y:S01]  /*1280*/  IMAD.U32 R7, R7, 0x10000, RZ ;  /* 0x0001000007077824 */ /* 0x000fe200078e00ff */
[----:B------:R-:W-:Y:S01]  /*1290*/  SHF.L.U32 R46, R8, 0x10, RZ ;  /* 0x00000010082e7819 */ /* 0x000fe200000006ff */
[----:B------:R-:W-:Y:S01]  /*12a0*/  IMAD.U32 R4, R9, 0x10000, RZ ;  /* 0x0001000009047824 */ /* 0x000fe200078e00ff */
[----:B------:R-:W-:Y:S01]  /*12b0*/  FADD R47, R54, R47 ;  /* 0x0000002f362f7221 */ /* 0x000fe20000000000 */
[----:B------:R-:W-:Y:S01]  /*12c0*/  FADD R9, R51, R50 ;  /* 0x0000003233097221 */ /* 0x000fe20000000000 */
[----:B------:R-:W-:Y:S01]  /*12d0*/  FADD R8, R55, R6 ;  /* 0x0000000637087221 */ /* 0x000fe20000000000 */
[----:B------:R-:W-:Y:S01]  /*12e0*/  FADD R10, R48, R7 ;  /* 0x00000007300a7221 */ /* 0x000fe20000000000 */
[----:B------:R-:W-:Y:S01]  /*12f0*/  FADD R46, R53, R46 ;  /* 0x0000002e352e7221 */ /* 0x000fe20000000000 */
[----:B------:R-:W-:Y:S01]  /*1300*/  FADD R4, R49, R4 ;  /* 0x0000000431047221 */ /* 0x000fe20000000000 */
[----:B------:R-:W-:Y:S01]  /*1310*/  IMAD.MOV.U32 R7, RZ, RZ, 0x3f800000 ;  /* 0x3f800000ff077424 */ /* 0x000fe200078e00ff */
[----:B------:R-:W-:Y:S01]  /*1320*/  CS2R R48, SRZ ;  /* 0x0000000000307805 */ /* 0x000fe2000001ff00 */
[----:B------:R-:W-:Y:S01]  /*1330*/  CS2R R50, SRZ ;  /* 0x0000000000327805 */ /* 0x000fe2000001ff00 */
[----:B------:R-:W-:Y:S01]  /*1340*/  CS2R R52, SRZ ;  /* 0x0000000000347805 */ /* 0x000fe2000001ff00 */
[----:B------:R-:W-:Y:S01]  /*1350*/  CS2R R54, SRZ ;  /* 0x0000000000367805 */ /* 0x000fe2000001ff00 */
[----:B------:R-:W-:Y:S01]  /*1360*/  IMAD.MOV.U32 R6, RZ, RZ, 0x3f800000 ;  /* 0x3f800000ff067424 */ /* 0x000fe200078e00ff */
[----:B------:R-:W-:Y:S05]  /*1370*/  @!P1 BRA `(.L_x_3) ;  /* 0x0000078000009947 */ /* 0x000fea0003800000 */
[----:B------:R-:W-:Y:S01]  /*1380*/  FADD R6, R19, 1 ;  /* 0x3f80000013067421 */ /* 0x000fe20000000000 */
[----:B------:R-:W-:Y:S01]  /*1390*/  FADD R7, R18, 1 ;  /* 0x3f80000012077421 */ /* 0x000fe20000000000 */
[----:B------:R-:W-:Y:S01]  /*13a0*/  FADD R57, R20, 1 ;  /* 0x3f80000014397421 */ /* 0x000fe20000000000 */
[----:B------:R-:W-:Y:S01]  /*13b0*/  FADD R56, R21, 1 ;  /* 0x3f80000015387421 */ /* 0x000fe20000000000 */
[C---:B------:R-:W-:Y:S01]  /*13c0*/  FMUL R49, R6.reuse, 0.25 ;  /* 0x3e80000006317820 */ /* 0x040fe20000400000 */
[----:B------:R-:W-:Y:S01]  /*13d0*/  FSETP.GEU.AND P5, PT, |R6|, 1.175494350822287508e-38, PT ;  /* 0x008000000600780b */ /* 0x000fe20003fae200 */
[C---:B------:R-:W-:Y:S01]  /*13e0*/  FMUL R48, R7.reuse, 0.25 ;  /* 0x3e80000007307820 */ /* 0x040fe20000400000 */
[----:B------:R-:W-:Y:S01]  /*13f0*/  FSETP.GEU.AND P4, PT, |R7|, 1.175494350822287508e-38, PT ;  /* 0x008000000700780b */ /* 0x000fe20003f8e200 */
[----:B------:R-:W-:Y:S01]  /*1400*/  FADD R59, R22, 1 ;  /* 0x3f800000163b7421 */ /* 0x000fe20000000000 */
[----:B------:R-:W-:-:S02]  /*1410*/  FSETP.GT.AND P6, PT, |R6|, 8.50705917302346158658e+37, PT ;  /* 0x7e8000000600780b */ /* 0x000fc40003fc4200 */
[----:B------:R-:W-:Y:S01]  /*1420*/  FSETP.GT.AND P3, PT, |R7|, 8.50705917302346158658e+37, PT ;  /* 0x7e8000000700780b */ /* 0x000fe20003f64200 */
[----:B------:R-:W-:Y:S01]  /*1430*/  FMUL R58, R59, 0.25 ;  /* 0x3e8000003b3a7820 */ /* 0x000fe20000400000 */
[----:B------:R-:W-:Y:S01]  /*1440*/  FSEL R53, R49, R6, P6 ;  /* 0x0000000631357208 */ /* 0x000fe20003000000 */
[----:B------:R-:W-:Y:S01]  /*1450*/  FADD R49, R47, -R34 ;  /* 0x800000222f317221 */ /* 0x000fe20000000000 */
[----:B------:R-:W-:Y:S01]  /*1460*/  FSEL R50, R48, R7, P3 ;  /* 0x0000000730327208 */ /* 0x000fe20001800000 */
[----:B------:R-:W-:Y:S01]  /*1470*/  FADD R48, R8, -R35 ;  /* 0x8000002308307221 */ /* 0x000fe20000000000 */
[----:B------:R-:W-:Y:S01]  /*1480*/  FSETP.GEU.AND P1, PT, |R57|, 1.175494350822287508e-38, PT ;  /* 0x008000003900780b */ /* 0x000fe20003f2e200 */
[----:B------:R-:W-:Y:S01]  /*1490*/  @!P5 FMUL R53, R53, 16777216 ;  /* 0x4b8000003535d820 */ /* 0x000fe20000400000 */
[----:B------:R-:W-:Y:S01]  /*14a0*/  FMUL R52, R49, 0.25 ;  /* 0x3e80000031347820 */ /* 0x000fe20000400000 */
[----:B------:R-:W-:Y:S01]  /*14b0*/  @!P4 FMUL R50, R50, 16777216 ;  /* 0x4b8000003232c820 */ /* 0x000fe20000400000 */
[----:B------:R-:W-:Y:S01]  /*14c0*/  FMUL R55, R48, 0.25 ;  /* 0x3e80000030377820 */ /* 0x000fe20000400000 */
[----:B------:R-:W1:Y:S02]  /*14d0*/  MUFU.RCP R54, R53 ;  /* 0x0000003500367308 */ /* 0x000e640000001000 */
[----:B------:R-:W-:-:S02]  /*14e0*/  FSEL R52, R52, R49, P3 ;  /* 0x0000003134347208 */ /* 0x000fc40001800000 */
[----:B------:R-:W-:Y:S02]  /*14f0*/  FSEL R55, R55, R48, P6 ;  /* 0x0000003037377208 */ /* 0x000fe40003000000 */
[----:B------:R-:W-:Y:S01]  /*1500*/  FSETP.GT.AND P3, PT, |R57|, 8.50705917302346158658e+37, PT ;  /* 0x7e8000003900780b */ /* 0x000fe20003f64200 */
[----:B------:R-:W-:Y:S01]  /*1510*/  @!P4 FMUL R52, R52, 16777216 ;  /* 0x4b8000003434c820 */ /* 0x000fe20000400000 */
[----:B------:R2:W3:Y:S01]  /*1520*/  MUFU.RCP R51, R50 ;  /* 0x0000003200337308 */ /* 0x0004e20000001000 */
[----:B------:R-:W-:Y:S01]  /*1530*/  @!P5 FMUL R55, R55, 16777216 ;  /* 0x4b8000003737d820 */ /* 0x000fe20000400000 */
[C---:B------:R-:W-:Y:S02]  /*1540*/  FSETP.GEU.AND P5, PT, |R56|.reuse, 1.175494350822287508e-38, PT ;  /* 0x008000003800780b */ /* 0x040fe40003fae200 */
[----:B------:R-:W-:Y:S02]  /*1550*/  FSETP.GT.AND P6, PT, |R56|, 8.50705917302346158658e+37, PT ;  /* 0x7e8000003800780b */ /* 0x000fe40003fc4200 */
[----:B------:R-:W-:Y:S01]  /*1560*/  FSETP.GT.AND P4, PT, |R59|, 8.50705917302346158658e+37, PT ;  /* 0x7e8000003b00780b */ /* 0x000fe20003f84200 */
[----:B-1----:R-:W-:Y:S01]  /*1570*/  FFMA R65, R54, R55, R35 ;  /* 0x0000003736417223 */ /* 0x002fe20000000023 */
[----:B--2---:R-:W-:Y:S01]  /*1580*/  FMUL R50, R57, 0.25 ;  /* 0x3e80000039327820 */ /* 0x004fe20000400000 */
[----:B------:R-:W-:Y:S01]  /*1590*/  FMUL R55, R56, 0.25 ;  /* 0x3e80000038377820 */ /* 0x000fe20000400000 */
[----:B------:R-:W-:Y:S01]  /*15a0*/  FSEL R60, R58, R59, P4 ;  /* 0x0000003b3a3c7208 */ /* 0x000fe20002000000 */
[----:B------:R-:W-:Y:S01]  /*15b0*/  FADD R58, R23, 1 ;  /* 0x3f800000173a7421 */ /* 0x000fe20000000000 */
[----:B------:R-:W-:Y:S01]  /*15c0*/  FADD R8, R8, -R65 ;  /* 0x8000004108087221 */ /* 0x000fe20000000000 */
[----:B------:R-:W-:Y:S01]  /*15d0*/  FSEL R53, R50, R57, P3 ;  /* 0x0000003932357208 */ /* 0x000fe20001800000 */
[----:B------:R-:W-:Y:S01]  /*15e0*/  FADD R50, R10, -R37 ;  /* 0x800000250a327221 */ /* 0x000fe20000000000 */
[----:B---3--:R-:W-:Y:S01]  /*15f0*/  FFMA R64, R51, R52, R34 ;  /* 0x0000003433407223 */ /* 0x008fe20000000022 */
[----:B------:R-:W-:Y:S01]  /*1600*/  FADD R51, R11, -R36 ;  /* 0x800000240b337221 */ /* 0x000fe20000000000 */
[----:B------:R-:W-:Y:S01]  /*1610*/  FSEL R55, R55, R56, P6 ;  /* 0x0000003837377208 */ /* 0x000fe20003000000 */
[----:B------:R-:W-:Y:S01]  /*1620*/  @!P1 FMUL R53, R53, 16777216 ;  /* 0x4b80000035359820 */ /* 0x000fe20000400000 */
[----:B------:R-:W-:Y:S01]  /*1630*/  FMUL R61, R50, 0.25 ;  /* 0x3e800000323d7820 */ /* 0x000fe20000400000 */
[----:B------:R-:W-:Y:S01]  /*1640*/  FMUL R52, R51, 0.25 ;  /* 0x3e80000033347820 */ /* 0x000fe20000400000 */
[----:B------:R-:W-:Y:S01]  /*1650*/  FADD R47, R47, -R64 ;  /* 0x800000402f2f7221 */ /* 0x000fe20000000000 */
[----:B------:R-:W-:Y:S01]  /*1660*/  @!P5 FMUL R55, R55, 16777216 ;  /* 0x4b8000003737d820 */ /* 0x000fe20000400000 */
[----:B------:R-:W-:Y:S01]  /*1670*/  FFMA R48, R48, R8, R27 ;  /* 0x0000000830307223 */ /* 0x000fe2000000001b */
[----:B------:R-:W1:Y:S01]  /*1680*/  MUFU.RCP R53, R53 ;  /* 0x0000003500357308 */ /* 0x000e620000001000 */
[----:B------:R-:W-:Y:S01]  /*1690*/  FSEL R52, R52, R51, P3 ;  /* 0x0000003334347208 */ /* 0x000fe20001800000 */
[----:B------:R-:W-:Y:S01]  /*16a0*/  FFMA R49, R49, R47, R26 ;  /* 0x0000002f31317223 */ /* 0x000fe2000000001a */
[----:B------:R-:W-:-:S02]  /*16b0*/  FSETP.GEU.AND P3, PT, |R59|, 1.175494350822287508e-38, PT ;  /* 0x008000003b00780b */ /* 0x000fc40003f6e200 */
[----:B------:R-:W-:Y:S01]  /*16c0*/  FSEL R61, R61, R50, P6 ;  /* 0x000000323d3d7208 */ /* 0x000fe20003000000 */
[----:B------:R-:W-:Y:S01]  /*16d0*/  @!P1 FMUL R52, R52, 16777216 ;  /* 0x4b80000034349820 */ /* 0x000fe20000400000 */
[C---:B------:R-:W-:Y:S01]  /*16e0*/  FSETP.GT.AND P1, PT, |R58|.reuse, 8.50705917302346158658e+37, PT ;  /* 0x7e8000003a00780b */ /* 0x040fe20003f24200 */
[----:B------:R2:W3:Y:S02]  /*16f0*/  MUFU.RCP R54, R55 ;  /* 0x0000003700367308 */ /* 0x0004e40000001000 */
[----:B------:R-:W-:Y:S01]  /*1700*/  @!P5 FMUL R61, R61, 16777216 ;  /* 0x4b8000003d3dd820 */ /* 0x000fe20000400000 */
[----:B------:R-:W-:-:S05]  /*1710*/  FSETP.GEU.AND P5, PT, |R58|, 1.175494350822287508e-38, PT ;  /* 0x008000003a00780b */ /* 0x000fca0003fae200 */
[----:B------:R-:W-:Y:S01]  /*1720*/  @!P3 FMUL R60, R60, 16777216 ;  /* 0x4b8000003c3cb820 */ /* 0x000fe20000400000 */
[----:B-1----:R-:W-:Y:S01]  /*1730*/  FFMA R66, R53, R52, R36 ;  /* 0x0000003435427223 */ /* 0x002fe20000000024 */
[----:B------:R-:W-:Y:S01]  /*1740*/  FADD R53, R5, -R38 ;  /* 0x8000002605357221 */ /* 0x000fe20000000000 */
[----:B--2---:R-:W-:Y:S02]  /*1750*/  FMUL R55, R58, 0.25 ;  /* 0x3e8000003a377820 */ /* 0x004fe40000400000 */
[----:B------:R-:W-:Y:S01]  /*1760*/  FADD R11, R11, -R66 ;  /* 0x800000420b0b7221 */ /* 0x000fe20000000000 */
[----:B------:R-:W-:Y:S01]  /*1770*/  FMUL R52, R53, 0.25 ;  /* 0x3e80000035347820 */ /* 0x000fe20000400000 */
[----:B---3--:R-:W-:Y:S01]  /*1780*/  FFMA R67, R54, R61, R37 ;  /* 0x0000003d36437223 */ /* 0x008fe20000000025 */
[----:B------:R-:W-:Y:S01]  /*1790*/  FSEL R55, R55, R58, P1 ;  /* 0x0000003a37377208 */ /* 0x000fe20000800000 */
[----:B------:R1:W2:Y:S02]  /*17a0*/  MUFU.RCP R61, R60 ;  /* 0x0000003c003d7308 */ /* 0x0002a40000001000 */
[----:B------:R-:W-:Y:S01]  /*17b0*/  FSEL R52, R52, R53, P4 ;  /* 0x0000003534347208 */ /* 0x000fe20002000000 */
[----:B------:R-:W-:Y:S01]  /*17c0*/  FADD R10, R10, -R67 ;  /* 0x800000430a0a7221 */ /* 0x000fe20000000000 */
[----:B------:R-:W-:Y:S01]  /*17d0*/  FFMA R51, R51, R11, R28 ;  /* 0x0000000b33337223 */ /* 0x000fe2000000001c */
[----:B------:R-:W-:-:S02]  /*17e0*/  @!P5 FMUL R55, R55, 16777216 ;  /* 0x4b8000003737d820 */ /* 0x000fc40000400000 */
[----:B------:R-:W-:Y:S01]  /*17f0*/  @!P3 FMUL R52, R52, 16777216 ;  /* 0x4b8000003434b820 */ /* 0x000fe20000400000 */
[----:B------:R-:W-:Y:S01]  /*1800*/  FFMA R50, R50, R10, R29 ;  /* 0x0000000a32327223 */ /* 0x000fe2000000001d */
[----:B------:R3:W4:Y:S01]  /*1810*/  MUFU.RCP R54, R55 ;  /* 0x0000003700367308 */ /* 0x0007220000001000 */
[----:B-1----:R-:W-:Y:S01]  /*1820*/  FADD R60, R25, 1 ;  /* 0x3f800000193c7421 */ /* 0x002fe20000000000 */
[----:B--2---:R-:W-:Y:S01]  /*1830*/  FFMA R68, R61, R52, R38 ;  /* 0x000000343d447223 */ /* 0x004fe20000000026 */
[----:B------:R-:W-:Y:S01]  /*1840*/  FADD R52, R46, -R39 ;  /* 0x800000272e347221 */ /* 0x000fe20000000000 */
[----:B------:R-:W-:Y:S01]  /*1850*/  FADD R61, R24, 1 ;  /* 0x3f800000183d7421 */ /* 0x000fe20000000000 */
[----:B---3--:R-:W-:Y:S01]  /*1860*/  FADD R55, R9, -R40 ;  /* 0x8000002809377221 */ /* 0x008fe20000000000 */
[----:B------:R-:W-:Y:S01]  /*1870*/  FADD R5, R5, -R68 ;  /* 0x8000004405057221 */ /* 0x000fe20000000000 */
[----:B------:R-:W-:Y:S01]  /*1880*/  FMUL R47, R52, 0.25 ;  /* 0x3e800000342f7820 */ /* 0x000fe20000400000 */
[C---:B------:R-:W-:Y:S01]  /*1890*/  FMUL R8, R61.reuse, 0.25 ;  /* 0x3e8000003d087820 */ /* 0x040fe20000400000 */
[----:B------:R-:W-:Y:S01]  /*18a0*/  FSETP.GEU.AND P3, PT, |R61|, 1.175494350822287508e-38, PT ;  /* 0x008000003d00780b */ /* 0x000fe20003f6e200 */
[----:B------:R-:W-:Y:S01]  /*18b0*/  FMUL R10, R55, 0.25 ;  /* 0x3e800000370a7820 */ /* 0x000fe20000400000 */
[----:B------:R-:W-:Y:S01]  /*18c0*/  FFMA R53, R53, R5, R30 ;  /* 0x0000000535357223 */ /* 0x000fe2000000001e */
[----:B------:R-:W-:Y:S01]  /*18d0*/  FSEL R47, R47, R52, P1 ;  /* 0x000000342f2f7208 */ /* 0x000fe20000800000 */
[----:B------:R-:W-:Y:S01]  /*18e0*/  FMUL R5, R60, 0.25 ;  /* 0x3e8000003c057820 */ /* 0x000fe20000400000 */
[----:B------:R-:W-:-:S03]  /*18f0*/  FSETP.GT.AND P1, PT, |R61|, 8.50705917302346158658e+37, PT ;  /* 0x7e8000003d00780b */ /* 0x000fc60003f24200 */
[----:B------:R-:W-:Y:S01]  /*1900*/  @!P5 FMUL R47, R47, 16777216 ;  /* 0x4b8000002f2fd820 */ /* 0x000fe20000400000 */
[----:B------:R-:W-:Y:S02]  /*1910*/  FSEL R8, R8, R61, P1 ;  /* 0x0000003d08087208 */ /* 0x000fe40000800000 */
[----:B------:R-:W-:Y:S01]  /*1920*/  FSEL R10, R10, R55, P1 ;  /* 0x000000370a0a7208 */ /* 0x000fe20000800000 */
[----:B----4-:R-:W-:Y:S01]  /*1930*/  FFMA R69, R54, R47, R39 ;  /* 0x0000002f36457223 */ /* 0x010fe20000000027 */
[----:B------:R-:W-:Y:S01]  /*1940*/  FSETP.GT.AND P1, PT, |R60|, 8.50705917302346158658e+37, PT ;  /* 0x7e8000003c00780b */ /* 0x000fe20003f24200 */
[----:B------:R-:W-:Y:S01]  /*1950*/  @!P3 FMUL R8, R8, 16777216 ;  /* 0x4b8000000808b820 */ /* 0x000fe20000400000 */
[----:B------:R-:W-:Y:S01]  /*1960*/  FADD R54, R4, -R41 ;  /* 0x8000002904367221 */ /* 0x000fe20000000000 */
[----:B------:R-:W-:Y:S01]  /*1970*/  @!P3 FMUL R10, R10, 16777216 ;  /* 0x4b8000000a0ab820 */ /* 0x000fe20000400000 */
[----:B------:R-:W-:Y:S01]  /*1980*/  FSETP.GEU.AND P3, PT, |R60|, 1.175494350822287508e-38, PT ;  /* 0x008000003c00780b */ /* 0x000fe20003f6e200 */
[----:B------:R1:W2:Y:S01]  /*1990*/  MUFU.RCP R11, R8 ;  /* 0x00000008000b7308 */ /* 0x0002a20000001000 */
[----:B------:R-:W-:Y:S01]  /*19a0*/  FSEL R5, R5, R60, P1 ;  /* 0x0000003c05057208 */ /* 0x000fe20000800000 */
[----:B------:R-:W-:Y:S01]  /*19b0*/  IMAD.MOV.U32 R47, RZ, RZ, R64 ;  /* 0x000000ffff2f7224 */ /* 0x000fe200078e0040 */
[--C-:B-1----:R-:W-:Y:S01]  /*19c0*/  FADD R8, R46, -R69.reuse ;  /* 0x800000452e087221 */ /* 0x102fe20000000000 */
[----:B------:R-:W-:-:S08]  /*19d0*/  IMAD.MOV.U32 R46, RZ, RZ, R69 ;  /* 0x000000ffff2e7224 */ /* 0x000fd000078e0045 */
[----:B------:R-:W-:Y:S01]  /*19e0*/  @!P3 FMUL R5, R5, 16777216 ;  /* 0x4b8000000505b820 */ /* 0x000fe20000400000 */
[----:B------:R-:W-:Y:S01]  /*19f0*/  FFMA R52, R52, R8, R31 ;  /* 0x0000000834347223 */ /* 0x000fe2000000001f */
[----:B--2---:R-:W-:Y:S02]  /*1a00*/  FFMA R70, R11, R10, R40 ;  /* 0x0000000a0b467223 */ /* 0x004fe40000000028 */
[----:B------:R1:W2:Y:S01]  /*1a10*/  MUFU.RCP R8, R5 ;  /* 0x0000000500087308 */ /* 0x0002a20000001000 */
[----:B------:R-:W-:Y:S01]  /*1a20*/  MOV R11, R66 ;  /* 0x00000042000b7202 */ /* 0x000fe20000000f00 */
[----:B------:R-:W-:Y:S01]  /*1a30*/  IMAD.MOV.U32 R10, RZ, RZ, R67 ;  /* 0x000000ffff0a7224 */ /* 0x000fe200078e0043 */
[----:B------:R-:W-:-:S04]  /*1a40*/  FADD R9, R9, -R70 ;  /* 0x8000004609097221 */ /* 0x000fc80000000000 */
[----:B------:R-:W-:Y:S01]  /*1a50*/  FFMA R55, R55, R9, R32 ;  /* 0x0000000937377223 */ /* 0x000fe20000000020 */
[----:B------:R-:W-:Y:S01]  /*1a60*/  FMUL R9, R54, 0.25 ;  /* 0x3e80000036097820 */ /* 0x000fe20000400000 */
[----:B-1----:R-:W-:-:S04]  /*1a70*/  IMAD.MOV.U32 R5, RZ, RZ, R68 ;  /* 0x000000ffff057224 */ /* 0x002fc800078e0044 */
[----:B------:R-:W-:-:S05]  /*1a80*/  FSEL R9, R9, R54, P1 ;  /* 0x0000003609097208 */ /* 0x000fca0000800000 */
[----:B------:R-:W-:-:S04]  /*1a90*/  @!P3 FMUL R9, R9, 16777216 ;  /* 0x4b8000000909b820 */ /* 0x000fc80000400000 */
[----:B--2---:R-:W-:Y:S01]  /*1aa0*/  FFMA R71, R8, R9, R41 ;  /* 0x0000000908477223 */ /* 0x004fe20000000029 */
[----:B------:R-:W-:Y:S01]  /*1ab0*/  IMAD.MOV.U32 R8, RZ, RZ, R65 ;  /* 0x000000ffff087224 */ /* 0x000fe200078e0041 */
[----:B------:R-:W-:Y:S02]  /*1ac0*/  MOV R9, R70 ;  /* 0x0000004600097202 */ /* 0x000fe40000000f00 */
[----:B------:R-:W-:-:S04]  /*1ad0*/  FADD R4, R4, -R71 ;  /* 0x8000004704047221 */ /* 0x000fc80000000000 */
[----:B------:R-:W-:Y:S01]  /*1ae0*/  FFMA R54, R54, R4, R33 ;  /* 0x0000000436367223 */ /* 0x000fe20000000021 */
[----:B------:R-:W-:Y:S02]  /*1af0*/  IMAD.MOV.U32 R4, RZ, RZ, R71 ;  /* 0x000000ffff047224 */ /* 0x000fe400078e0047 */
.L_x_3:
[----:B------:R-:W-:Y:S05]  /*1b00*/  BSYNC B0 ;  /* 0x0000000000007941 */ /* 0x000fea0003800000 */
.L_x_2:
[----:B------:R-:W-:Y:S02]  /*1b10*/  IADD3 R62, P1, R62, 0x40, RZ ;  /* 0x000000403e3e7810 */ /* 0x000fe40007f3e0ff */
[----:B------:R-:W-:Y:S02]  /*1b20*/  IADD3 R44, P3, R44, 0x80, RZ ;  /* 0x000000802c2c7810 */ /* 0x000fe40007f7e0ff */
[----:B0-----:R-:W-:Y:S01]  /*1b30*/  IADD3 R42, P4, R42, 0x80, RZ ;  /* 0x000000802a2a7810 */ /* 0x001fe20007f9e0ff */
[----:B------:R-:W-:Y:S01]  /*1b40*/  IMAD.X R63, RZ, RZ, R63, P1 ;  /* 0x000000ffff3f7224 */ /* 0x000fe200008e063f */
[----:B------:R-:W-:Y:S01]  /*1b50*/  ISETP.GE.U32.AND P1, PT, R62, 0x2c0, PT ;  /* 0x000002c03e00780c */ /* 0x000fe20003f26070 */
[----:B------:R-:W-:Y:S01]  /*1b60*/  IMAD.X R45, RZ, RZ, R45, P3 ;  /* 0x000000ffff2d7224 */ /* 0x000fe200018e062d */
[----:B------:R-:W-:Y:S02]  /*1b70*/  FSEL R34, R47, R34, !P2 ;  /* 0x000000222f227208 */ /* 0x000fe40005000000 */
[----:B------:R-:W-:-:S02]  /*1b80*/  ISETP.GE.U32.AND.EX P1, PT, R63, RZ, PT, P1 ;  /* 0x000000ff3f00720c */ /* 0x000fc40003f26110 */
[----:B------:R-:W-:Y:S02]  /*1b90*/  FSEL R35, R8, R35, !P2 ;  /* 0x0000002308237208 */ /* 0x000fe40005000000 */
[----:B------:R-:W-:Y:S02]  /*1ba0*/  FSEL R36, R11, R36, !P2 ;  /* 0x000000240b247208 */ /* 0x000fe40005000000 */
[----:B------:R-:W-:Y:S02]  /*1bb0*/  FSEL R37, R10, R37, !P2 ;  /* 0x000000250a257208 */ /* 0x000fe40005000000 */
[----:B------:R-:W-:Y:S02]  /*1bc0*/  FSEL R38, R5, R38, !P2 ;  /* 0x0000002605267208 */ /* 0x000fe40005000000 */
[----:B------:R-:W-:Y:S02]  /*1bd0*/  FSEL R39, R46, R39, !P2 ;  /* 0x000000272e277208 */ /* 0x000fe40005000000 */
[----:B------:R-:W-:-:S02]  /*1be0*/  FSEL R40, R9, R40, !P2 ;  /* 0x0000002809287208 */ /* 0x000fc40005000000 */
        /* <DEDUP_REMOVED lines=17> */
[----:B------:R-:W-:Y:S01]  /*1d00*/  IADD3.X R43, RZ, R43, RZ, P4, !PT ;  /* 0x0000002bff2b7210 */ /* 0x000fe200027fe4ff */
[----:B------:R-:W-:Y:S05]  /*1d10*/  @!P1 BRA `(.L_x_4) ;  /* 0xfffff2a000009947 */ /* 0x000fea000383ffff */
[----:B------:R-:W-:Y:S01]  /*1d20*/  FADD R5, R18, R19 ;  /* 0x0000001312057221 */ /* 0x000fe20000000000 */
[----:B------:R-:W-:Y:S01]  /*1d30*/  FMUL R6, R19, 0.25 ;  /* 0x3e80000013067820 */ /* 0x000fe20000400000 */
[----:B------:R-:W-:Y:S01]  /*1d40*/  FMUL R10, R21, 0.25 ;  /* 0x3e800000150a7820 */ /* 0x000fe20000400000 */
[C---:B------:R-:W-:Y:S01]  /*1d50*/  FMUL R11, R20.reuse, 0.25 ;  /* 0x3e800000140b7820 */ /* 0x040fe20000400000 */
[C---:B------:R-:W-:Y:S01]  /*1d60*/  FMUL R4, R5.reuse, 0.25 ;  /* 0x3e80000005047820 */ /* 0x040fe20000400000 */
[C---:B------:R-:W-:Y:S01]  /*1d70*/  FSETP.GEU.AND P5, PT, |R5|.reuse, 1.175494350822287508e-38, PT ;  /* 0x008000000500780b */ /* 0x040fe20003fae200 */
[----:B------:R-:W-:Y:S01]  /*1d80*/  FADD R8, R20, R5 ;  /* 0x0000000514087221 */ /* 0x000fe20000000000 */
[----:B------:R-:W-:Y:S01]  /*1d90*/  FSETP.GT.AND P1, PT, |R5|, 8.50705917302346158658e+37, PT ;  /* 0x7e8000000500780b */ /* 0x000fe20003f24200 */
[----:B------:R-:W-:Y:S01]  /*1da0*/  FADD R35, -R34, R35 ;  /* 0x0000002322237221 */ /* 0x000fe20000000100 */
[----:B------:R-:W-:Y:S01]  /*1db0*/  FADD R27, R26, R27 ;  /* 0x0000001b1a1b7221 */ /* 0x000fe20000000000 */
[----:B------:R-:W-:Y:S01]  /*1dc0*/  FMUL R9, R8, 0.25 ;  /* 0x3e80000008097820 */ /* 0x000fe20000400000 */
[----:B------:R-:W-:Y:S01]  /*1dd0*/  FSEL R4, R4, R5, P1 ;  /* 0x0000000504047208 */ /* 0x000fe20000800000 */
[----:B------:R-:W-:Y:S01]  /*1de0*/  FADD R43, R21, R8 ;  /* 0x00000008152b7221 */ /* 0x000fe20000000000 */
[C---:B------:R-:W-:Y:S01]  /*1df0*/  FSETP.GEU.AND P0, PT, |R8|.reuse, 1.175494350822287508e-38, PT ;  /* 0x008000000800780b */ /* 0x040fe20003f0e200 */
[----:B------:R-:W-:Y:S01]  /*1e00*/  FMUL R7, R35, R35 ;  /* 0x0000002323077220 */ /* 0x000fe20000400000 */
[----:B------:R-:W-:Y:S01]  /*1e10*/  FSETP.GT.AND P4, PT, |R8|, 8.50705917302346158658e+37, PT ;  /* 0x7e8000000800780b */ /* 0x000fe20003f84200 */
[----:B------:R-:W-:Y:S01]  /*1e20*/  FMUL R26, R23, 0.25 ;  /* 0x3e800000171a7820 */ /* 0x000fe20000400000 */
[----:B------:R-:W-:Y:S01]  /*1e30*/  FSETP.GT.AND P3, PT, |R43|, 8.50705917302346158658e+37, PT ;  /* 0x7e8000002b00780b */ /* 0x000fe20003f64200 */
[----:B------:R-:W-:Y:S01]  /*1e40*/  @!P5 FMUL R4, R4, 16777216 ;  /* 0x4b8000000404d820 */ /* 0x000fe20000400000 */
[----:B------:R-:W-:Y:S01]  /*1e50*/  FSEL R9, R9, R8, P4 ;  /* 0x0000000809097208 */ /* 0x000fe20002000000 */
[----:B------:R-:W-:Y:S01]  /*1e60*/  FMUL R7, R18, R7 ;  /* 0x0000000712077220 */ /* 0x000fe20000400000 */
[----:B------:R-:W-:Y:S01]  /*1e70*/  FSEL R19, R6, R19, P1 ;  /* 0x0000001306137208 */ /* 0x000fe20000800000 */
[C---:B------:R-:W-:Y:S01]  /*1e80*/  FMUL R6, R43.reuse, 0.25 ;  /* 0x3e8000002b067820 */ /* 0x040fe20000400000 */
[----:B------:R-:W-:Y:S01]  /*1e90*/  FSETP.GEU.AND P1, PT, |R43|, 1.175494350822287508e-38, PT ;  /* 0x008000002b00780b */ /* 0x000fe20003f2e200 */
[----:B------:R-:W0:Y:S01]  /*1ea0*/  MUFU.RCP R4, R4 ;  /* 0x0000000400047308 */ /* 0x000e220000001000 */
[----:B------:R-:W-:Y:S01]  /*1eb0*/  FSEL R21, R10, R21, P3 ;  /* 0x000000150a157208 */ /* 0x000fe20001800000 */
[----:B------:R-:W-:Y:S01]  /*1ec0*/  @!P0 FMUL R9, R9, 16777216 ;  /* 0x4b80000009098820 */ /* 0x000fe20000400000 */
[C---:B------:R-:W-:Y:S01]  /*1ed0*/  FADD R10, R22.reuse, R43 ;  /* 0x0000002b160a7221 */ /* 0x040fe20000000000 */
[----:B------:R-:W-:Y:S01]  /*1ee0*/  @!P5 FMUL R19, R19, 16777216 ;  /* 0x4b8000001313d820 */ /* 0x000fe20000400000 */
[----:B------:R-:W-:Y:S01]  /*1ef0*/  FSEL R20, R11, R20, P4 ;  /* 0x000000140b147208 */ /* 0x000fe20002000000 */
[----:B------:R-:W-:Y:S01]  /*1f00*/  FMUL R11, R22, 0.25 ;  /* 0x3e800000160b7820 */ /* 0x000fe20000400000 */
[----:B------:R-:W-:Y:S01]  /*1f10*/  FSEL R6, R6, R43, P3 ;  /* 0x0000002b06067208 */ /* 0x000fe20001800000 */
[----:B------:R-:W1:Y:S01]  /*1f20*/  MUFU.RCP R9, R9 ;  /* 0x0000000900097308 */ /* 0x000e620000001000 */
[----:B------:R-:W-:Y:S01]  /*1f30*/  FSETP.GT.AND P6, PT, |R10|, 8.50705917302346158658e+37, PT ;  /* 0x7e8000000a00780b */ /* 0x000fe20003fc4200 */
[----:B------:R-:W-:Y:S01]  /*1f40*/  @!P0 FMUL R20, R20, 16777216 ;  /* 0x4b80000014148820 */ /* 0x000fe20000400000 */
[----:B------:R-:W-:Y:S01]  /*1f50*/  FSETP.GEU.AND P4, PT, |R10|, 1.175494350822287508e-38, PT ;  /* 0x008000000a00780b */ /* 0x000fe20003f8e200 */
[----:B------:R-:W-:Y:S01]  /*1f60*/  @!P1 FMUL R6, R6, 16777216 ;  /* 0x4b80000006069820 */ /* 0x000fe20000400000 */
[----:B------:R-:W-:Y:S01]  /*1f70*/  FSETP.NEU.AND P5, PT, R5, RZ, PT ;  /* 0x000000ff0500720b */ /* 0x000fe20003fad000 */
[----:B------:R-:W-:Y:S01]  /*1f80*/  @!P1 FMUL R21, R21, 16777216 ;  /* 0x4b80000015159820 */ /* 0x000fe20000400000 */
[----:B------:R-:W-:Y:S01]  /*1f90*/  FSEL R22, R11, R22, P6 ;  /* 0x000000160b167208 */ /* 0x000fe20003000000 */
[----:B0-----:R-:W-:Y:S01]  /*1fa0*/  FMUL R4, R4, R19 ;  /* 0x0000001304047220 */ /* 0x001fe20000400000 */
[----:B------:R-:W-:Y:S01]  /*1fb0*/  FADD R19, R23, R10 ;  /* 0x0000000a17137221 */ /* 0x000fe20000000000 */
[----:B------:R-:W-:Y:S01]  /*1fc0*/  FMUL R11, R10, 0.25 ;  /* 0x3e8000000a0b7820 */ /* 0x000fe20000400000 */
[----:B------:R-:W0:Y:S02]  /*1fd0*/  MUFU.RCP R6, R6 ;  /* 0x0000000600067308 */ /* 0x000e240000001000 */
[C---:B------:R-:W-:Y:S01]  /*1fe0*/  FMUL R18, R19.reuse, 0.25 ;  /* 0x3e80000013127820 */ /* 0x040fe20000400000 */
[----:B------:R-:W-:-:S02]  /*1ff0*/  FSETP.GT.AND P0, PT, |R19|, 8.50705917302346158658e+37, PT ;  /* 0x7e8000001300780b */ /* 0x000fc40003f04200 */
[----:B------:R-:W-:Y:S01]  /*2000*/  FSEL R4, R4, RZ, P5 ;  /* 0x000000ff04047208 */ /* 0x000fe20002800000 */
[----:B-1----:R-:W-:Y:S01]  /*2010*/  FMUL R9, R9, R20 ;  /* 0x0000001409097220 */ /* 0x002fe20000400000 */
[----:B------:R-:W-:Y:S01]  /*2020*/  FSEL R11, R11, R10, P6 ;  /* 0x0000000a0b0b7208 */ /* 0x000fe20003000000 */
[----:B------:R-:W-:Y:S01]  /*2030*/  FADD R20, R24, R19 ;  /* 0x0000001318147221 */ /* 0x000fe20000000000 */
[----:B------:R-:W-:Y:S01]  /*2040*/  FSEL R23, R26, R23, P0 ;  /* 0x000000171a177208 */ /* 0x000fe20000000000 */
[----:B------:R-:W-:Y:S01]  /*2050*/  FFMA R35, R35, R4, R34 ;  /* 0x0000000423237223 */ /* 0x000fe20000000022 */
[----:B------:R-:W-:Y:S01]  /*2060*/  FSEL R18, R18, R19, P0 ;  /* 0x0000001312127208 */ /* 0x000fe20000000000 */
[----:B------:R-:W-:Y:S01]  /*2070*/  @!P4 FMUL R11, R11, 16777216 ;  /* 0x4b8000000b0bc820 */ /* 0x000fe20000400000 */
[----:B------:R-:W-:Y:S01]  /*2080*/  FSETP.NEU.AND P0, PT, R8, RZ, PT ;  /* 0x000000ff0800720b */ /* 0x000fe20003f0d000 */
[----:B------:R-:W-:Y:S01]  /*2090*/  FADD R36, R36, -R35 ;  /* 0x8000002324247221 */ /* 0x000fe20000000000 */
[----:B------:R-:W-:Y:S01]  /*20a0*/  FSETP.GEU.AND P3, PT, |R19|, 1.175494350822287508e-38, PT ;  /* 0x008000001300780b */ /* 0x000fe20003f6e200 */
[----:B------:R-:W-:Y:S01]  /*20b0*/  FFMA R7, R4, R7, R27 ;  /* 0x0000000704077223 */ /* 0x000fe2000000001b */
[----:B------:R-:W-:Y:S01]  /*20c0*/  FSEL R9, R9, RZ, P0 ;  /* 0x000000ff09097208 */ /* 0x000fe20000000000 */
[----:B------:R-:W1:Y:S01]  /*20d0*/  MUFU.RCP R11, R11 ;  /* 0x0000000b000b7308 */ /* 0x000e620000001000 */
[----:B------:R-:W-:Y:S01]  /*20e0*/  FSETP.GEU.AND P0, PT, |R20|, 1.175494350822287508e-38, PT ;  /* 0x008000001400780b */ /* 0x000fe20003f0e200 */
[----:B0-----:R-:W-:Y:S01]  /*20f0*/  FMUL R6, R6, R21 ;  /* 0x0000001506067220 */ /* 0x001fe20000400000 */
[----:B------:R-:W-:Y:S01]  /*2100*/  FSETP.GT.AND P1, PT, |R20|, 8.50705917302346158658e+37, PT ;  /* 0x7e8000001400780b */ /* 0x000fe20003f24200 */
[C---:B------:R-:W-:Y:S01]  /*2110*/  FFMA R4, R36.reuse, R9, R35 ;  /* 0x0000000924047223 */ /* 0x040fe20000000023 */
[----:B------:R-:W-:Y:S01]  /*2120*/  FMUL R36, R36, R36 ;  /* 0x0000002424247220 */ /* 0x000fe20000400000 */
[----:B------:R-:W-:Y:S01]  /*2130*/  FMUL R21, R24, 0.25 ;  /* 0x3e80000018157820 */ /* 0x000fe20000400000 */
[----:B------:R-:W-:Y:S01]  /*2140*/  FADD R28, R28, R7 ;  /* 0x000000071c1c7221 */ /* 0x000fe20000000000 */
[----:B------:R-:W-:Y:S01]  /*2150*/  FADD R37, R37, -R4 ;  /* 0x8000000425257221 */ /* 0x000fe20000000000 */
[----:B------:R-:W-:Y:S01]  /*2160*/  FMUL R36, R5, R36 ;  /* 0x0000002405247220 */ /* 0x000fe20000400000 */
[----:B------:R-:W-:Y:S01]  /*2170*/  @!P3 FMUL R18, R18, 16777216 ;  /* 0x4b8000001212b820 */ /* 0x000fe20000400000 */
[----:B------:R-:W-:Y:S01]  /*2180*/  @!P3 FMUL R23, R23, 16777216 ;  /* 0x4b8000001717b820 */ /* 0x000fe20000400000 */
[----:B------:R-:W-:Y:S01]  /*2190*/  FMUL R5, R20, 0.25 ;  /* 0x3e80000014057820 */ /* 0x000fe20000400000 */
[----:B------:R-:W-:Y:S01]  /*21a0*/  FSETP.NEU.AND P3, PT, R43, RZ, PT ;  /* 0x000000ff2b00720b */ /* 0x000fe20003f6d000 */
[----:B------:R-:W-:Y:S01]  /*21b0*/  @!P4 FMUL R22, R22, 16777216 ;  /* 0x4b8000001616c820 */ /* 0x000fe20000400000 */
[----:B------:R-:W-:Y:S01]  /*21c0*/  FSEL R24, R21, R24, P1 ;  /* 0x0000001815187208 */ /* 0x000fe20000800000 */
[----:B------:R-:W0:Y:S01]  /*21d0*/  MUFU.RCP R18, R18 ;  /* 0x0000001200127308 */ /* 0x000e220000001000 */
[----:B------:R-:W-:Y:S01]  /*21e0*/  FSEL R6, R6, RZ, P3 ;  /* 0x000000ff06067208 */ /* 0x000fe20001800000 */
[----:B------:R-:W-:Y:S01]  /*21f0*/  FADD R21, R25, R20 ;  /* 0x0000001419157221 */ /* 0x000fe20000000000 */
[----:B------:R-:W-:Y:S01]  /*2200*/  FSEL R7, R5, R20, P1 ;  /* 0x0000001405077208 */ /* 0x000fe20000800000 */
[----:B-1----:R-:W-:Y:S01]  /*2210*/  FMUL R11, R11, R22 ;  /* 0x000000160b0b7220 */ /* 0x002fe20000400000 */
[----:B------:R-:W-:Y:S01]  /*2220*/  FSETP.NEU.AND P1, PT, R10, RZ, PT ;  /* 0x000000ff0a00720b */ /* 0x000fe20003f2d000 */
[C---:B------:R-:W-:Y:S01]  /*2230*/  FFMA R5, R37.reuse, R6, R4 ;  /* 0x0000000625057223 */ /* 0x040fe20000000004 */
[----:B------:R-:W-:Y:S01]  /*2240*/  FMUL R37, R37, R37 ;  /* 0x0000002525257220 */ /* 0x000fe20000400000 */
[----:B------:R-:W-:Y:S01]  /*2250*/  @!P0 FMUL R7, R7, 16777216 ;  /* 0x4b80000007078820 */ /* 0x000fe20000400000 */
[----:B------:R-:W-:Y:S01]  /*2260*/  FSETP.GEU.AND P4, PT, |R21|, 1.175494350822287508e-38, PT ;  /* 0x008000001500780b */ /* 0x000fe20003f8e200 */
[----:B------:R-:W-:Y:S01]  /*2270*/  FFMA R28, R9, R36, R28 ;  /* 0x00000024091c7223 */ /* 0x000fe2000000001c */
[----:B------:R-:W-:Y:S01]  /*2280*/  FMUL R37, R8, R37 ;  /* 0x0000002508257220 */ /* 0x000fe20000400000 */
[----:B------:R-:W-:Y:S01]  /*2290*/  FSEL R11, R11, RZ, P1 ;  /* 0x000000ff0b0b7208 */ /* 0x000fe20000800000 */
[C---:B------:R-:W-:Y:S01]  /*22a0*/  FMUL R8, R21.reuse, 0.25 ;  /* 0x3e80000015087820 */ /* 0x040fe20000400000 */
[----:B------:R-:W1:Y:S01]  /*22b0*/  MUFU.RCP R7, R7 ;  /* 0x0000000700077308 */ /* 0x000e620000001000 */
[----:B------:R-:W-:Y:S01]  /*22c0*/  FSETP.GT.AND P1, PT, |R21|, 8.50705917302346158658e+37, PT ;  /* 0x7e8000001500780b */ /* 0x000fe20003f24200 */
[--C-:B------:R-:W-:Y:S01]  /*22d0*/  FADD R38, R38, -R5.reuse ;  /* 0x8000000526267221 */ /* 0x100fe20000000000 */
[----:B------:R-:W-:Y:S01]  /*22e0*/  FADD R29, R29, R28 ;  /* 0x0000001c1d1d7221 */ /* 0x000fe20000000000 */
[----:B0-----:R-:W-:Y:S01]  /*22f0*/  FMUL R18, R18, R23 ;  /* 0x0000001712127220 */ /* 0x001fe20000400000 */
[----:B------:R-:W-:Y:S01]  /*2300*/  FSEL R8, R8, R21, P1 ;  /* 0x0000001508087208 */ /* 0x000fe20000800000 */
[----:B------:R-:W-:Y:S01]  /*2310*/  FFMA R4, R38, R11, R5 ;  /* 0x0000000b26047223 */ /* 0x000fe20000000005 */
[----:B------:R-:W-:Y:S01]  /*2320*/  FSETP.NEU.AND P3, PT, R19, RZ, PT ;  /* 0x000000ff1300720b */ /* 0x000fe20003f6d000 */
[----:B------:R-:W-:Y:S01]  /*2330*/  FFMA R29, R6, R37, R29 ;  /* 0x00000025061d7223 */ /* 0x000fe2000000001d */
[----:B------:R-:W-:Y:S01]  /*2340*/  FMUL R38, R38, R38 ;  /* 0x0000002626267220 */ /* 0x000fe20000400000 */
[----:B------:R-:W-:Y:S01]  /*2350*/  @!P4 FMUL R8, R8, 16777216 ;  /* 0x4b8000000808c820 */ /* 0x000fe20000400000 */
[----:B------:R-:W-:Y:S01]  /*2360*/  @!P0 FMUL R24, R24, 16777216 ;  /* 0x4b80000018188820 */ /* 0x000fe20000400000 */
[----:B------:R-:W-:Y:S01]  /*2370*/  FSEL R18, R18, RZ, P3 ;  /* 0x000000ff12127208 */ /* 0x000fe20001800000 */
[--C-:B------:R-:W-:Y:S01]  /*2380*/  FADD R39, R39, -R4.reuse ;  /* 0x8000000427277221 */ /* 0x100fe20000000000 */
[----:B------:R-:W-:Y:S01]  /*2390*/  FADD R30, R30, R29 ;  /* 0x0000001d1e1e7221 */ /* 0x000fe20000000000 */
[----:B------:R-:W-:Y:S01]  /*23a0*/  FMUL R38, R43, R38 ;  /* 0x000000262b267220 */ /* 0x000fe20000400000 */
[----:B-1----:R-:W-:Y:S01]  /*23b0*/  FMUL R7, R7, R24 ;  /* 0x0000001807077220 */ /* 0x002fe20000400000 */
[----:B------:R-:W0:Y:S01]  /*23c0*/  MUFU.RCP R8, R8 ;  /* 0x0000000800087308 */ /* 0x000e220000001000 */
[----:B------:R-:W-:Y:S01]  /*23d0*/  FFMA R5, R39, R18, R4 ;  /* 0x0000001227057223 */ /* 0x000fe20000000004 */
[----:B------:R-:W-:Y:S01]  /*23e0*/  FSETP.NEU.AND P0, PT, R20, RZ, PT ;  /* 0x000000ff1400720b */ /* 0x000fe20003f0d000 */
[----:B------:R-:W-:Y:S01]  /*23f0*/  FFMA R30, R11, R38, R30 ;  /* 0x000000260b1e7223 */ /* 0x000fe2000000001e */
[----:B------:R-:W-:Y:S01]  /*2400*/  FMUL R39, R39, R39 ;  /* 0x0000002727277220 */ /* 0x000fe20000400000 */
[----:B------:R-:W-:Y:S01]  /*2410*/  FMUL R4, R25, 0.25 ;  /* 0x3e80000019047820 */ /* 0x000fe20000400000 */
[----:B------:R-:W-:Y:S01]  /*2420*/  FSEL R7, R7, RZ, P0 ;  /* 0x000000ff07077208 */ /* 0x000fe20000000000 */
[--C-:B------:R-:W-:Y:S01]  /*2430*/  FADD R40, R40, -R5.reuse ;  /* 0x8000000528287221 */ /* 0x100fe20000000000 */
[----:B------:R-:W-:Y:S01]  /*2440*/  FADD R31, R31, R30 ;  /* 0x0000001e1f1f7221 */ /* 0x000fe20000000000 */
[----:B------:R-:W-:Y:S01]  /*2450*/  FMUL R39, R10, R39 ;  /* 0x000000270a277220 */ /* 0x000fe20000400000 */
[----:B------:R-:W-:Y:S01]  /*2460*/  FSEL R25, R4, R25, P1 ;  /* 0x0000001904197208 */ /* 0x000fe20000800000 */
[C---:B------:R-:W-:Y:S01]  /*2470*/  FMUL R4, R40.reuse, R40 ;  /* 0x0000002828047220 */ /* 0x040fe20000400000 */
[----:B------:R-:W-:Y:S01]  /*2480*/  FFMA R40, R40, R7, R5 ;  /* 0x0000000728287223 */ /* 0x000fe20000000005 */
[----:B------:R-:W-:Y:S01]  /*2490*/  FFMA R31, R18, R39, R31 ;  /* 0x00000027121f7223 */ /* 0x000fe2000000001f */
[----:B------:R-:W-:Y:S01]  /*24a0*/  FSETP.NEU.AND P0, PT, R21, RZ, PT ;  /* 0x000000ff1500720b */ /* 0x000fe20003f0d000 */
[----:B------:R-:W-:Y:S01]  /*24b0*/  @!P4 FMUL R25, R25, 16777216 ;  /* 0x4b8000001919c820 */ /* 0x000fe20000400000 */
[----:B------:R-:W-:Y:S01]  /*24c0*/  FMUL R4, R19, R4 ;  /* 0x0000000413047220 */ /* 0x000fe20000400000 */
[----:B------:R-:W-:Y:S01]  /*24d0*/  FADD R32, R32, R31 ;  /* 0x0000001f20207221 */ /* 0x000fe20000000000 */
[----:B------:R-:W-:Y:S01]  /*24e0*/  FADD R41, R41, -R40 ;  /* 0x8000002829297221 */ /* 0x000fe20000000000 */
[----:B0-----:R-:W-:-:S02]  /*24f0*/  FMUL R8, R8, R25 ;  /* 0x0000001908087220 */ /* 0x001fc40000400000 */
[----:B------:R-:W-:Y:S01]  /*2500*/  FFMA R4, R7, R4, R32 ;  /* 0x0000000407047223 */ /* 0x000fe20000000020 */
[----:B------:R-:W-:Y:S02]  /*2510*/  FMUL R5, R41, R41 ;  /* 0x0000002929057220 */ /* 0x000fe40000400000 */
[----:B------:R-:W-:Y:S01]  /*2520*/  FSEL R8, R8, RZ, P0 ;  /* 0x000000ff08087208 */ /* 0x000fe20000000000 */
[----:B------:R-:W-:Y:S01]  /*2530*/  FADD R33, R33, R4 ;  /* 0x0000000421217221 */ /* 0x000fe20000000000 */
[----:B------:R-:W-:-:S03]  /*2540*/  FMUL R5, R20, R5 ;  /* 0x0000000514057220 */ /* 0x000fc60000400000 */
[----:B------:R-:W-:Y:S01]  /*2550*/  FFMA R41, R41, R8, R40 ;  /* 0x0000000829297223 */ /* 0x000fe20000000028 */
[----:B------:R-:W-:Y:S01]  /*2560*/  FFMA R20, R8, R5, R33 ;  /* 0x0000000508147223 */ /* 0x000fe20000000021 */
[----:B------:R-:W-:Y:S05]  /*2570*/  BRA.DIV ~URZ, `(.L_x_5) ;  /* 0x00000e627f007947 */ /* 0x000fea000b800000 */
[----:B------:R-:W0:Y:S04]  /*2580*/  SHFL.BFLY PT, R6, R21, 0x4, 0x1f ;  /* 0x0c801f0015067f89 */ /* 0x000e2800000e0000 */
[----:B------:R-:W-:Y:S01]  /*2590*/  SHFL.BFLY PT, R5, R20, 0x4, 0x1f ;  /* 0x0c801f0014057f89 */ /* 0x000fe200000e0000 */
[----:B0-----:R-:W-:-:S04]  /*25a0*/  FADD R7, R21, R6 ;  /* 0x0000000615077221 */ /* 0x001fc80000000000 */
[C---:B------:R-:W-:Y:S01]  /*25b0*/  FMUL R4, R7.reuse, 0.25 ;  /* 0x3e80000007047820 */ /* 0x040fe20000400000 */
[C---:B------:R-:W-:Y:S01]  /*25c0*/  FSETP.GEU.AND P1, PT, |R7|.reuse, 1.175494350822287508e-38, PT ;  /* 0x008000000700780b */ /* 0x040fe20003f2e200 */
[----:B------:R-:W0:Y:S01]  /*25d0*/  SHFL.BFLY PT, R10, R7, 0x2, 0x1f ;  /* 0x0c401f00070a7f89 */ /* 0x000e2200000e0000 */
[----:B------:R-:W-:-:S04]  /*25e0*/  FSETP.GT.AND P0, PT, |R7|, 8.50705917302346158658e+37, PT ;  /* 0x7e8000000700780b */ /* 0x000fc80003f04200 */
[----:B------:R-:W-:Y:S02]  /*25f0*/  FSEL R8, R4, R7, P0 ;  /* 0x0000000704087208 */ /* 0x000fe40000000000 */
[----:B------:R-:W1:Y:S05]  /*2600*/  SHFL.BFLY PT, R4, R41, 0x4, 0x1f ;  /* 0x0c801f0029047f89 */ /* 0x000e6a00000e0000 */
[----:B------:R-:W-:Y:S02]  /*2610*/  @!P1 FMUL R8, R8, 16777216 ;  /* 0x4b80000008089820 */ /* 0x000fe40000400000 */
[----:B------:R-:W-:Y:S01]  /*2620*/  @P0 FMUL R6, R6, 0.25 ;  /* 0x3e80000006060820 */ /* 0x000fe20000400000 */
[C---:B------:R-:W-:Y:S01]  /*2630*/  FSETP.NEU.AND P0, PT, R7.reuse, RZ, PT ;  /* 0x000000ff0700720b */ /* 0x040fe20003f0d000 */
[----:B------:R-:W2:Y:S02]  /*2640*/  MUFU.RCP R9, R8 ;  /* 0x0000000800097308 */ /* 0x000ea40000001000 */
[----:B------:R-:W-:Y:S01]  /*2650*/  @!P1 FMUL R6, R6, 16777216 ;  /* 0x4b80000006069820 */ /* 0x000fe20000400000 */
[----:B0-----:R-:W-:-:S04]  /*2660*/  FADD R11, R7, R10 ;  /* 0x0000000a070b7221 */ /* 0x001fc80000000000 */
[C---:B------:R-:W-:Y:S01]  /*2670*/  FMUL R18, R11.reuse, 0.25 ;  /* 0x3e8000000b127820 */ /* 0x040fe20000400000 */
[----:B------:R-:W-:Y:S01]  /*2680*/  FSETP.GEU.AND P1, PT, |R11|, 1.175494350822287508e-38, PT ;  /* 0x008000000b00780b */ /* 0x000fe20003f2e200 */
[----:B-1----:R-:W-:Y:S01]  /*2690*/  FADD R4, -R41, R4 ;  /* 0x0000000429047221 */ /* 0x002fe20000000100 */
[----:B--2---:R-:W-:-:S03]  /*26a0*/  FMUL R9, R9, R6 ;  /* 0x0000000609097220 */ /* 0x004fc60000400000 */
[C---:B------:R-:W-:Y:S02]  /*26b0*/  FMUL R8, R4.reuse, R4 ;  /* 0x0000000404087220 */ /* 0x040fe40000400000 */
[----:B------:R-:W-:Y:S02]  /*26c0*/  FSEL R9, R9, RZ, P0 ;  /* 0x000000ff09097208 */ /* 0x000fe40000000000 */
[----:B------:R-:W-:Y:S01]  /*26d0*/  FSETP.GT.AND P0, PT, |R11|, 8.50705917302346158658e+37, PT ;  /* 0x7e8000000b00780b */ /* 0x000fe20003f04200 */
[----:B------:R-:W-:Y:S02]  /*26e0*/  FMUL R8, R21, R8 ;  /* 0x0000000815087220 */ /* 0x000fe40000400000 */
[----:B------:R-:W-:Y:S01]  /*26f0*/  FFMA R6, R4, R9, R41 ;  /* 0x0000000904067223 */ /* 0x000fe20000000029 */
[----:B------:R-:W-:Y:S01]  /*2700*/  FADD R4, R20, R5 ;  /* 0x0000000514047221 */ /* 0x000fe20000000000 */
[----:B------:R-:W-:-:S03]  /*2710*/  FSEL R18, R18, R11, P0 ;  /* 0x0000000b12127208 */ /* 0x000fc60000000000 */
[----:B------:R-:W0:Y:S01]  /*2720*/  SHFL.BFLY PT, R5, R6, 0x2, 0x1f ;  /* 0x0c401f0006057f89 */ /* 0x000e2200000e0000 */
[----:B------:R-:W-:Y:S01]  /*2730*/  FFMA R4, R9, R8, R4 ;  /* 0x0000000809047223 */ /* 0x000fe20000000004 */
[----:B------:R-:W-:-:S03]  /*2740*/  @!P1 FMUL R18, R18, 16777216 ;  /* 0x4b80000012129820 */ /* 0x000fc60000400000 */
[----:B------:R-:W-:Y:S01]  /*2750*/  @P0 FMUL R10, R10, 0.25 ;  /* 0x3e8000000a0a0820 */ /* 0x000fe20000400000 */
[----:B------:R-:W1:Y:S01]  /*2760*/  SHFL.BFLY PT, R9, R4, 0x2, 0x1f ;  /* 0x0c401f0004097f89 */ /* 0x000e6200000e0000 */
[----:B------:R-:W2:Y:S01]  /*2770*/  MUFU.RCP R19, R18 ;  /* 0x0000001200137308 */ /* 0x000ea20000001000 */
[----:B------:R-:W-:Y:S01]  /*2780*/  FSETP.NEU.AND P0, PT, R11, RZ, PT ;  /* 0x000000ff0b00720b */ /* 0x000fe20003f0d000 */
[----:B------:R-:W-:-:S04]  /*2790*/  @!P1 FMUL R10, R10, 16777216 ;  /* 0x4b8000000a0a9820 */ /* 0x000fc80000400000 */
[----:B--2---:R-:W-:Y:S01]  /*27a0*/  FMUL R19, R19, R10 ;  /* 0x0000000a13137220 */ /* 0x004fe20000400000 */
[----:B0-----:R-:W-:-:S04]  /*27b0*/  FADD R5, -R6, R5 ;  /* 0x0000000506057221 */ /* 0x001fc80000000100 */
[----:B------:R-:W-:Y:S01]  /*27c0*/  FMUL R10, R5, R5 ;  /* 0x00000005050a7220 */ /* 0x000fe20000400000 */
[----:B------:R-:W-:Y:S01]  /*27d0*/  FSEL R19, R19, RZ, P0 ;  /* 0x000000ff13137208 */ /* 0x000fe20000000000 */
[----:B-1----:R-:W-:Y:S02]  /*27e0*/  FADD R8, R4, R9 ;  /* 0x0000000904087221 */ /* 0x002fe40000000000 */
[----:B------:R-:W-:Y:S01]  /*27f0*/  FMUL R10, R7, R10 ;  /* 0x0000000a070a7220 */ /* 0x000fe20000400000 */
[----:B------:R0:W1:Y:S01]  /*2800*/  SHFL.BFLY PT, R4, R11, 0x1, 0x1f ;  /* 0x0c201f000b047f89 */ /* 0x00006200000e0000 */
[----:B------:R-:W-:Y:S02]  /*2810*/  FFMA R6, R5, R19, R6 ;  /* 0x0000001305067223 */ /* 0x000fe40000000006 */
[----:B------:R-:W-:-:S03]  /*2820*/  FFMA R8, R19, R10, R8 ;  /* 0x0000000a13087223 */ /* 0x000fc60000000008 */
[----:B------:R0:W2:Y:S04]  /*2830*/  SHFL.BFLY PT, R7, R6, 0x1, 0x1f ;  /* 0x0c201f0006077f89 */ /* 0x0000a800000e0000 */
[----:B------:R0:W3:Y:S02]  /*2840*/  SHFL.BFLY PT, R9, R8, 0x1, 0x1f ;  /* 0x0c201f0008097f89 */ /* 0x0000e400000e0000 */
.L_x_7:
[----:B-1----:R-:W-:Y:S01]  /*2850*/  MOV R5, R4 ;  /* 0x0000000400057202 */ /* 0x002fe20000000f00 */
[----:B--2---:R-:W-:Y:S01]  /*2860*/  FADD R7, R7, -R6 ;  /* 0x8000000607077221 */ /* 0x004fe20000000000 */
[----:B0--3--:R-:W-:Y:S01]  /*2870*/  FADD R8, R9, R8 ;  /* 0x0000000809087221 */ /* 0x009fe20000000000 */
[----:B------:R-:W-:Y:S01]  /*2880*/  IMAD.MOV.U32 R9, RZ, RZ, 0x3aaaaaab ;  /* 0x3aaaaaabff097424 */ /* 0x000fe200078e00ff */
[----:B------:R-:W-:Y:S01]  /*2890*/  MOV R44, 0xffffffff ;  /* 0xffffffff002c7802 */ /* 0x000fe20000000f00 */
[----:B------:R-:W-:Y:S01]  /*28a0*/  FADD R4, R5, R11 ;  /* 0x0000000b05047221 */ /* 0x000fe20000000000 */
[----:B------:R-:W-:Y:S01]  /*28b0*/  FMUL R10, R7, R7 ;  /* 0x00000007070a7220 */ /* 0x000fe20000400000 */
[----:B------:R-:W-:-:S03]  /*28c0*/  IMAD.MOV.U32 R47, RZ, RZ, -0x40 ;  /* 0xffffffc0ff2f7424 */ /* 0x000fc600078e00ff */
[----:B------:R-:W-:Y:S01]  /*28d0*/  FSETP.GT.AND P0, PT, |R4|, 8.50705917302346158658e+37, PT ;  /* 0x7e8000000400780b */ /* 0x000fe20003f04200 */
[----:B------:R-:W-:Y:S01]  /*28e0*/  FMUL R10, R10, R11 ;  /* 0x0000000b0a0a7220 */ /* 0x000fe20000400000 */
[C---:B------:R-:W-:Y:S02]  /*28f0*/  FSETP.GEU.AND P3, PT, |R4|.reuse, 1.175494350822287508e-38, PT ;  /* 0x008000000400780b */ /* 0x040fe40003f6e200 */
[----:B------:R-:W-:-:S09]  /*2900*/  FSETP.NEU.AND P1, PT, R4, RZ, PT ;  /* 0x000000ff0400720b */ /* 0x000fd20003f2d000 */
[----:B------:R-:W-:Y:S01]  /*2910*/  @P0 FMUL R4, R4, 0.25 ;  /* 0x3e80000004040820 */ /* 0x000fe20000400000 */
[----:B------:R-:W-:-:S03]  /*2920*/  @P0 FMUL R5, R5, 0.25 ;  /* 0x3e80000005050820 */ /* 0x000fc60000400000 */
[----:B------:R-:W-:Y:S01]  /*2930*/  @!P3 FMUL R4, R4, 16777216 ;  /* 0x4b8000000404b820 */ /* 0x000fe20000400000 */
[----:B------:R-:W-:-:S05]  /*2940*/  @!P3 FMUL R5, R5, 16777216 ;  /* 0x4b8000000505b820 */ /* 0x000fca0000400000 */
[----:B------:R-:W0:Y:S02]  /*2950*/  MUFU.RCP R4, R4 ;  /* 0x0000000400047308 */ /* 0x000e240000001000 */
[----:B0-----:R-:W-:-:S05]  /*2960*/  FMUL R5, R4, R5 ;  /* 0x0000000504057220 */ /* 0x001fca0000400000 */
[----:B------:R-:W-:-:S05]  /*2970*/  FSEL R5, R5, RZ, P1 ;  /* 0x000000ff05057208 */ /* 0x000fca0000800000 */
[----:B------:R-:W-:Y:S01]  /*2980*/  FFMA R8, R5, R10, R8 ;  /* 0x0000000a05087223 */ /* 0x000fe20000000008 */
[----:B------:R-:W-:-:S03]  /*2990*/  FFMA R49, R7, R5, R6 ;  /* 0x0000000507317223 */ /* 0x000fc60000000006 */
[----:B------:R-:W-:Y:S01]  /*29a0*/  FFMA R8, R8, R9, 9.9999997473787516356e-06 ;  /* 0x3727c5ac08087423 */ /* 0x000fe20000000009 */
[----:B------:R-:W-:Y:S01]  /*29b0*/  IMAD R9, R0, 0x40, R13 ;  /* 0x0000004000097824 */ /* 0x000fe200078e020d */
[C---:B------:R-:W-:Y:S02]  /*29c0*/  IADD3 R0, P0, R2.reuse, c[0x0][0x188], RZ ;  /* 0x0000620002007a10 */ /* 0x040fe40007f1e0ff */
[----:B------:R0:W1:Y:S01]  /*29d0*/  MUFU.RSQ R13, R8 ;  /* 0x00000008000d7308 */ /* 0x0000620000001400 */
[----:B------:R-:W-:Y:S01]  /*29e0*/  IADD3 R2, P1, R2, c[0x0][0x180], RZ ;  /* 0x0000600002027a10 */ /* 0x000fe20007f3e0ff */
[----:B------:R-:W-:Y:S01]  /*29f0*/  IMAD R16, R9, 0x300, R16 ;  /* 0x0000030009107824 */ /* 0x000fe200078e0210 */
[C---:B------:R-:W-:Y:S02]  /*2a00*/  IADD3.X R19, R3.reuse, c[0x0][0x18c], RZ, P0, !PT ;  /* 0x0000630003137a10 */ /* 0x040fe400007fe4ff */
[----:B------:R-:W-:-:S04]  /*2a10*/  IADD3.X R3, R3, c[0x0][0x184], RZ, P1, !PT ;  /* 0x0000610003037a10 */ /* 0x000fc80000ffe4ff */
.L_x_6:
[----:B------:R-:W-:Y:S01]  /*2a20*/  IMAD.MOV.U32 R18, RZ, RZ, R0 ;  /* 0x000000ffff127224 */ /* 0x000fe200078e0000 */
[----:B------:R2:W3:Y:S01]  /*2a30*/  LDG.E.EL.128 R32, [R2.64] ;  /* 0x0000000402207981 */ /* 0x0004e2000c2e1d00 */
[----:B------:R-:W-:Y:S01]  /*2a40*/  WARPSYNC 0xffffffff ;  /* 0xffffffff00007948 */ /* 0x000fe20003800000 */
[----:B0-----:R-:W-:-:S02]  /*2a50*/  CS2R R8, SRZ ;  /* 0x0000000000087805 */ /* 0x001fc4000001ff00 */
[----:B------:R0:W4:Y:S01]  /*2a60*/  LDG.E.EL.128 R20, [R18.64] ;  /* 0x0000000412147981 */ /* 0x000122000c2e1d00 */
[----:B------:R-:W-:Y:S01]  /*2a70*/  CS2R R10, SRZ ;  /* 0x00000000000a7805 */ /* 0x000fe2000001ff00 */
[----:B------:R-:W-:Y:S01]  /*2a80*/  @!P2 IMAD.MOV.U32 R24, RZ, RZ, R14 ;  /* 0x000000ffff18a224 */ /* 0x000fe200078e000e */
[----:B------:R-:W-:Y:S01]  /*2a90*/  CS2R R4, SRZ ;  /* 0x0000000000047805 */ /* 0x000fe2000001ff00 */
[----:B------:R-:W-:Y:S01]  /*2aa0*/  @!P2 IMAD.MOV.U32 R25, RZ, RZ, R17 ;  /* 0x000000ffff19a224 */ /* 0x000fe200078e0011 */
[----:B------:R-:W-:Y:S01]  /*2ab0*/  BAR.SYNC.DEFER_BLOCKING 0x0 ;  /* 0x0000000000007b1d */ /* 0x000fe20000010000 */
[----:B------:R-:W-:-:S05]  /*2ac0*/  CS2R R6, SRZ ;  /* 0x0000000000067805 */ /* 0x000fca000001ff00 */
[----:B------:R5:W4:Y:S02]  /*2ad0*/  @!P2 LDG.E.EF.128 R8, [R24.64] ;  /* 0x000000041808a981 */ /* 0x000b24000c0e1d00 */
[----:B-----5:R-:W-:Y:S01]  /*2ae0*/  @!P2 MOV R24, R12 ;  /* 0x0000000c0018a202 */ /* 0x020fe20000000f00 */
[----:B------:R-:W-:Y:S01]  /*2af0*/  @!P2 IMAD.MOV.U32 R25, RZ, RZ, R15 ;  /* 0x000000ffff19a224 */ /* 0x000fe200078e000f */
[----:B------:R-:W-:Y:S06]  /*2b00*/  BAR.SYNC.DEFER_BLOCKING 0x0 ;  /* 0x0000000000007b1d */ /* 0x000fec0000010000 */
[----:B------:R4:W5:Y:S01]  /*2b10*/  @!P2 LDG.E.EF.128 R4, [R24.64] ;  /* 0x000000041804a981 */ /* 0x000962000c0e1d00 */
[----:B------:R-:W-:-:S02]  /*2b20*/  IADD3 R14, P3, R14, 0x80, RZ ;  /* 0x000000800e0e7810 */ /* 0x000fc40007f7e0ff */
[----:B------:R-:W-:Y:S02]  /*2b30*/  IADD3 R0, P4, R0, 0x80, RZ ;  /* 0x0000008000007810 */ /* 0x000fe40007f9e0ff */
[----:B--2---:R-:W-:Y:S01]  /*2b40*/  IADD3 R2, P5, R2, 0x80, RZ ;  /* 0x0000008002027810 */ /* 0x004fe20007fbe0ff */
[----:B------:R-:W-:Y:S01]  /*2b50*/  IMAD.X R17, RZ, RZ, R17, P3 ;  /* 0x000000ffff117224 */ /* 0x000fe200018e0611 */
[----:B------:R-:W-:Y:S01]  /*2b60*/  IADD3 R12, P1, R12, 0x80, RZ ;  /* 0x000000800c0c7810 */ /* 0x000fe20007f3e0ff */
[----:B0-----:R-:W-:Y:S02]  /*2b70*/  IMAD.X R19, RZ, RZ, R19, P4 ;  /* 0x000000ffff137224 */ /* 0x001fe400020e0613 */
[----:B------:R-:W-:Y:S01]  /*2b80*/  IMAD.X R3, RZ, RZ, R3, P5 ;  /* 0x000000ffff037224 */ /* 0x000fe200028e0603 */
[----:B------:R-:W-:Y:S02]  /*2b90*/  IADD3.X R15, RZ, R15, RZ, P1, !PT ;  /* 0x0000000fff0f7210 */ /* 0x000fe40000ffe4ff */
[C---:B---3--:R-:W-:Y:S01]  /*2ba0*/  PRMT R28, R33.reuse, 0x7632, R28 ;  /* 0x00007632211c7816 */ /* 0x048fe2000000001c */
[----:B------:R-:W-:Y:S01]  /*2bb0*/  IMAD.U32 R30, R33, 0x10000, RZ ;  /* 0x00010000211e7824 */ /* 0x000fe200078e00ff */
[C---:B------:R-:W-:Y:S01]  /*2bc0*/  PRMT R37, R35.reuse, 0x7632, R37 ;  /* 0x0000763223257816 */ /* 0x040fe20000000025 */
[----:B------:R-:W-:Y:S01]  /*2bd0*/  IMAD.U32 R38, R35, 0x10000, RZ ;  /* 0x0001000023267824 */ /* 0x000fe200078e00ff */
[C---:B----4-:R-:W-:Y:S01]  /*2be0*/  PRMT R25, R22.reuse, 0x7632, R25 ;  /* 0x0000763216197816 */ /* 0x050fe20000000019 */
[C---:B------:R-:W-:Y:S01]  /*2bf0*/  IMAD.U32 R41, R23.reuse, 0x10000, RZ ;  /* 0x0001000017297824 */ /* 0x040fe200078e00ff */
[----:B------:R-:W-:Y:S01]  /*2c00*/  SHF.L.U32 R33, R22, 0x10, RZ ;  /* 0x0000001016217819 */ /* 0x000fe200000006ff */
[----:B------:R-:W-:Y:S01]  /*2c10*/  IMAD.U32 R26, R32, 0x10000, RZ ;  /* 0x00010000201a7824 */ /* 0x000fe200078e00ff */
[----:B------:R-:W-:Y:S01]  /*2c20*/  PRMT R39, R23, 0x7632, R39 ;  /* 0x0000763217277816 */ /* 0x000fe20000000027 */
[----:B------:R-:W-:Y:S01]  /*2c30*/  IMAD.U32 R29, R20, 0x10000, RZ ;  /* 0x00010000141d7824 */ /* 0x000fe200078e00ff */
[----:B------:R-:W-:Y:S01]  /*2c40*/  PRMT R18, R32, 0x7632, R18 ;  /* 0x0000763220127816 */ /* 0x000fe20000000012 */
[----:B------:R-:W-:Y:S01]  /*2c50*/  IMAD.U32 R28, R28, 0x10000, RZ ;  /* 0x000100001c1c7824 */ /* 0x000fe200078e00ff */
[----:B------:R-:W-:Y:S01]  /*2c60*/  PRMT R27, R20, 0x7632, R27 ;  /* 0x00007632141b7816 */ /* 0x000fe2000000001b */
[----:B------:R-:W-:Y:S01]  /*2c70*/  IMAD.U32 R37, R37, 0x10000, RZ ;  /* 0x0001000025257824 */ /* 0x000fe200078e00ff */
[----:B------:R-:W-:Y:S01]  /*2c80*/  PRMT R31, R34, 0x7632, R31 ;  /* 0x00007632221f7816 */ /* 0x000fe2000000001f */
[----:B------:R-:W-:Y:S01]  /*2c90*/  IMAD.U32 R18, R18, 0x10000, RZ ;  /* 0x0001000012127824 */ /* 0x000fe200078e00ff */
[----:B------:R-:W-:Y:S01]  /*2ca0*/  SHF.L.U32 R32, R34, 0x10, RZ ;  /* 0x0000001022207819 */ /* 0x000fe200000006ff */
[----:B------:R-:W-:Y:S01]  /*2cb0*/  IMAD.U32 R27, R27, 0x10000, RZ ;  /* 0x000100001b1b7824 */ /* 0x000fe200078e00ff */
[C---:B------:R-:W-:Y:S01]  /*2cc0*/  PRMT R24, R21.reuse, 0x7632, R24 ;  /* 0x0000763215187816 */ /* 0x040fe20000000018 */
[----:B------:R-:W-:Y:S01]  /*2cd0*/  IMAD.U32 R21, R21, 0x10000, RZ ;  /* 0x0001000015157824 */ /* 0x000fe200078e00ff */
[----:B------:R-:W-:-:S02]  /*2ce0*/  SHF.L.U32 R31, R31, 0x10, RZ ;  /* 0x000000101f1f7819 */ /* 0x000fc400000006ff */
[C---:B------:R-:W-:Y:S01]  /*2cf0*/  PRMT R22, R9.reuse, 0x7632, R22 ;  /* 0x0000763209167816 */ /* 0x040fe20000000016 */
[----:B------:R-:W-:Y:S01]  /*2d00*/  IMAD.U32 R23, R9, 0x10000, RZ ;  /* 0x0001000009177824 */ /* 0x000fe200078e00ff */
[C---:B------:R-:W-:Y:S01]  /*2d10*/  PRMT R40, R11.reuse, 0x7632, R40 ;  /* 0x000076320b287816 */ /* 0x040fe20000000028 */
[----:B------:R-:W-:Y:S01]  /*2d20*/  IMAD.U32 R42, R11, 0x10000, RZ ;  /* 0x000100000b2a7824 */ /* 0x000fe200078e00ff */
[----:B------:R-:W-:Y:S01]  /*2d30*/  SHF.L.U32 R35, R10, 0x10, RZ ;  /* 0x000000100a237819 */ /* 0x000fe200000006ff */
[----:B------:R-:W-:Y:S01]  /*2d40*/  IMAD.U32 R22, R22, 0x10000, RZ ;  /* 0x0001000016167824 */ /* 0x000fe200078e00ff */
[C---:B------:R-:W-:Y:S01]  /*2d50*/  PRMT R20, R8.reuse, 0x7632, R20 ;  /* 0x0000763208147816 */ /* 0x040fe20000000014 */
[----:B------:R-:W-:Y:S01]  /*2d60*/  IMAD.U32 R8, R8, 0x10000, RZ ;  /* 0x0001000008087824 */ /* 0x000fe200078e00ff */
[----:B------:R-:W-:Y:S01]  /*2d70*/  PRMT R34, R10, 0x7632, R34 ;  /* 0x000076320a227816 */ /* 0x000fe20000000022 */
[----:B------:R-:W-:Y:S02]  /*2d80*/  IMAD.U32 R40, R40, 0x10000, RZ ;  /* 0x0001000028287824 */ /* 0x000fe400078e00ff */
[----:B------:R-:W-:Y:S01]  /*2d90*/  IMAD.U32 R20, R20, 0x10000, RZ ;  /* 0x0001000014147824 */ /* 0x000fe200078e00ff */
[----:B------:R-:W-:-:S02]  /*2da0*/  SHF.L.U32 R34, R34, 0x10, RZ ;  /* 0x0000001022227819 */ /* 0x000fc400000006ff */
[----:B-----5:R-:W-:Y:S01]  /*2db0*/  PRMT R36, R6, 0x7632, R36 ;  /* 0x0000763206247816 */ /* 0x020fe20000000024 */
[C---:B------:R-:W-:Y:S01]  /*2dc0*/  IMAD.U32 R11, R4.reuse, 0x10000, RZ ;  /* 0x00010000040b7824 */ /* 0x040fe200078e00ff */
[----:B------:R-:W-:Y:S01]  /*2dd0*/  PRMT R9, R4, 0x7632, R9 ;  /* 0x0000763204097816 */ /* 0x000fe20000000009 */
[----:B------:R-:W-:Y:S01]  /*2de0*/  IMAD.U32 R10, R5, 0x10000, RZ ;  /* 0x00010000050a7824 */ /* 0x000fe200078e00ff */
[----:B------:R-:W-:Y:S01]  /*2df0*/  SHF.L.U32 R6, R6, 0x10, RZ ;  /* 0x0000001006067819 */ /* 0x000fe200000006ff */
[----:B------:R-:W-:Y:S01]  /*2e00*/  IMAD.U32 R45, R7, 0x10000, RZ ;  /* 0x00010000072d7824 */ /* 0x000fe200078e00ff */
[----:B------:R-:W-:Y:S01]  /*2e10*/  PRMT R4, R5, 0x7632, R4 ;  /* 0x0000763205047816 */ /* 0x000fe20000000004 */
[----:B------:R-:W-:Y:S01]  /*2e20*/  IMAD.U32 R9, R9, 0x10000, RZ ;  /* 0x0001000009097824 */ /* 0x000fe200078e00ff */
[----:B------:R-:W-:Y:S01]  /*2e30*/  PRMT R43, R7, 0x7632, R43 ;  /* 0x00007632072b7816 */ /* 0x000fe2000000002b */
[----:B------:R-:W-:Y:S01]  /*2e40*/  FADD R6, R35, R6 ;  /* 0x0000000623067221 */ /* 0x000fe20000000000 */
[----:B------:R-:W-:Y:S01]  /*2e50*/  SHF.L.U32 R7, R36, 0x10, RZ ;  /* 0x0000001024077819 */ /* 0x000fe200000006ff */
[----:B------:R-:W-:Y:S01]  /*2e60*/  IMAD.U32 R5, R4, 0x10000, RZ ;  /* 0x0001000004057824 */ /* 0x000fe200078e00ff */
[----:B------:R-:W-:Y:S01]  /*2e70*/  FADD R10, R23, R10 ;  /* 0x0000000a170a7221 */ /* 0x000fe20000000000 */
[----:B------:R-:W-:Y:S01]  /*2e80*/  IMAD.U32 R43, R43, 0x10000, RZ ;  /* 0x000100002b2b7824 */ /* 0x000fe200078e00ff */
[----:B------:R-:W-:Y:S01]  /*2e90*/  FADD R6, -R49, R6 ;  /* 0x0000000631067221 */ /* 0x000fe20000000100 */
[----:B------:R-:W-:Y:S01]  /*2ea0*/  FADD R9, R20, R9 ;  /* 0x0000000914097221 */ /* 0x000fe20000000000 */
[----:B------:R-:W-:Y:S01]  /*2eb0*/  FADD R22, R22, R5 ;  /* 0x0000000516167221 */ /* 0x000fe20000000000 */
[----:B------:R-:W-:Y:S01]  /*2ec0*/  FADD R8, R8, R11 ;  /* 0x0000000b08087221 */ /* 0x000fe20000000000 */
[----:B------:R-:W-:Y:S01]  /*2ed0*/  FADD R42, R42, R45 ;  /* 0x0000002d2a2a7221 */ /* 0x000fe20000000000 */
[----:B------:R-:W-:Y:S01]  /*2ee0*/  FADD R7, R34, R7 ;  /* 0x0000000722077221 */ /* 0x000fe20000000000 */
[----:B------:R-:W-:Y:S01]  /*2ef0*/  FADD R40, R40, R43 ;  /* 0x0000002b28287221 */ /* 0x000fe20000000000 */
[----:B-1----:R-:W-:Y:S01]  /*2f00*/  FMUL R6, R13, R6 ;  /* 0x000000060d067220 */ /* 0x002fe20000400000 */
[C---:B------:R-:W-:Y:S01]  /*2f10*/  FADD R10, -R49.reuse, R10 ;  /* 0x0000000a310a7221 */ /* 0x040fe20000000100 */
[C---:B------:R-:W-:Y:S01]  /*2f20*/  FADD R4, -R49.reuse, R9 ;  /* 0x0000000931047221 */ /* 0x040fe20000000100 */
[C---:B------:R-:W-:Y:S01]  /*2f30*/  FADD R22, -R49.reuse, R22 ;  /* 0x0000001631167221 */ /* 0x040fe20000000100 */
[C---:B------:R-:W-:Y:S01]  /*2f40*/  FADD R8, -R49.reuse, R8 ;  /* 0x0000000831087221 */ /* 0x040fe20000000100 */
[C---:B------:R-:W-:Y:S01]  /*2f50*/  FADD R42, -R49.reuse, R42 ;  /* 0x0000002a312a7221 */ /* 0x040fe20000000100 */
[C---:B------:R-:W-:Y:S01]  /*2f60*/  FADD R20, -R49.reuse, R7 ;  /* 0x0000000731147221 */ /* 0x040fe20000000100 */
[----:B------:R-:W-:Y:S01]  /*2f70*/  FADD R40, -R49, R40 ;  /* 0x0000002831287221 */ /* 0x000fe20000000100 */
[----:B------:R-:W-:Y:S01]  /*2f80*/  FFMA R32, R32, R6, R33 ;  /* 0x0000000620207223 */ /* 0x000fe20000000021 */
[----:B------:R-:W-:Y:S01]  /*2f90*/  FMUL R10, R13, R10 ;  /* 0x0000000a0d0a7220 */ /* 0x000fe20000400000 */
[----:B------:R-:W-:Y:S01]  /*2fa0*/  IMAD.U32 R5, R24, 0x10000, RZ ;  /* 0x0001000018057824 */ /* 0x000fe200078e00ff */
[----:B------:R-:W-:Y:S01]  /*2fb0*/  SHF.L.U32 R6, R25, 0x10, RZ ;  /* 0x0000001019067819 */ /* 0x000fe200000006ff */
[C---:B------:R-:W-:Y:S01]  /*2fc0*/  FMUL R4, R13.reuse, R4 ;  /* 0x000000040d047220 */ /* 0x040fe20000400000 */
[C---:B------:R-:W-:Y:S01]  /*2fd0*/  FMUL R22, R13.reuse, R22 ;  /* 0x000000160d167220 */ /* 0x040fe20000400000 */
[C---:B------:R-:W-:Y:S01]  /*2fe0*/  FMUL R8, R13.reuse, R8 ;  /* 0x000000080d087220 */ /* 0x040fe20000400000 */
[----:B------:R-:W-:Y:S01]  /*2ff0*/  FMUL R42, R13, R42 ;  /* 0x0000002a0d2a7220 */ /* 0x000fe20000400000 */
[----:B------:R-:W-:Y:S01]  /*3000*/  IMAD.U32 R24, R39, 0x10000, RZ ;  /* 0x0001000027187824 */ /* 0x000fe200078e00ff */
[C---:B------:R-:W-:Y:S01]  /*3010*/  FMUL R20, R13.reuse, R20 ;  /* 0x000000140d147220 */ /* 0x040fe20000400000 */
[----:B------:R-:W-:Y:S01]  /*3020*/  FMUL R40, R13, R40 ;  /* 0x000000280d287220 */ /* 0x000fe20000400000 */
[----:B------:R-:W-:Y:S01]  /*3030*/  FFMA R10, R30, R10, R21 ;  /* 0x0000000a1e0a7223 */ /* 0x000fe20000000015 */
[----:B------:R-:W-:Y:S01]  /*3040*/  FFMA R27, R18, R4, R27 ;  /* 0x00000004121b7223 */ /* 0x000fe2000000001b */
[----:B------:R-:W-:Y:S01]  /*3050*/  FFMA R5, R28, R22, R5 ;  /* 0x000000161c057223 */ /* 0x000fe20000000005 */
[----:B------:R-:W-:Y:S01]  /*3060*/  FFMA R8, R26, R8, R29 ;  /* 0x000000081a087223 */ /* 0x000fe2000000001d */
[----:B------:R-:W-:Y:S01]  /*3070*/  FFMA R38, R38, R42, R41 ;  /* 0x0000002a26267223 */ /* 0x000fe20000000029 */
[----:B------:R-:W-:Y:S01]  /*3080*/  FFMA R31, R31, R20, R6 ;  /* 0x000000141f1f7223 */ /* 0x000fe20000000006 */
[----:B------:R-:W-:Y:S01]  /*3090*/  FFMA R37, R37, R40, R24 ;  /* 0x0000002825257223 */ /* 0x000fe20000000018 */
[----:B------:R-:W-:Y:S01]  /*30a0*/  IADD3 R4, R16, 0x40, R47 ;  /* 0x0000004010047810 */ /* 0x000fe20007ffe02f */
[----:B------:R-:W-:Y:S01]  /*30b0*/  IMAD.MOV.U32 R7, RZ, RZ, 0x2 ;  /* 0x00000002ff077424 */ /* 0x000fe200078e00ff */
[----:B------:R-:W-:-:S02]  /*30c0*/  F2FP.BF16.PACK_AB R9, R5, R10 ;  /* 0x0000000a0509723e */ /* 0x000fc400000010ff */
[----:B------:R-:W-:Y:S01]  /*30d0*/  F2FP.BF16.PACK_AB R8, R27, R8 ;  /* 0x000000081b08723e */ /* 0x000fe200000010ff */
[----:B------:R-:W-:Y:S01]  /*30e0*/  IMAD.WIDE R4, R4, R7, c[0x0][0x190] ;  /* 0x0000640004047625 */ /* 0x000fe200078e0207 */
[----:B------:R-:W-:Y:S02]  /*30f0*/  F2FP.BF16.PACK_AB R10, R31, R32 ;  /* 0x000000201f0a723e */ /* 0x000fe400000010ff */
[----:B------:R-:W-:Y:S02]  /*3100*/  F2FP.BF16.PACK_AB R11, R37, R38 ;  /* 0x00000026250b723e */ /* 0x000fe400000010ff */
[----:B------:R-:W-:-:S03]  /*3110*/  IADD3 R47, P0, R47, 0x40, RZ ;  /* 0x000000402f2f7810 */ /* 0x000fc60007f1e0ff */
[----:B------:R0:W-:Y:S02]  /*3120*/  @!P2 STG.E.128 [R4.64], R8 ;  /* 0x000000080400a986 */ /* 0x0001e4000c101d04 */
[----:B------:R-:W-:Y:S01]  /*3130*/  IMAD.X R44, RZ, RZ, R44, P0 ;  /* 0x000000ffff2c7224 */ /* 0x000fe200000e062c */
[----:B------:R-:W-:-:S04]  /*3140*/  ISETP.GE.U32.AND P0, PT, R47, 0x2c0, PT ;  /* 0x000002c02f00780c */ /* 0x000fc80003f06070 */
[----:B------:R-:W-:-:S13]  /*3150*/  ISETP.GE.U32.AND.EX P0, PT, R44, RZ, PT, P0 ;  /* 0x000000ff2c00720c */ /* 0x000fda0003f06100 */
[----:B0-----:R-:W-:Y:S05]  /*3160*/  @!P0 BRA `(.L_x_6) ;  /* 0xfffff8b000008947 */ /* 0x001fea000383ffff */
[----:B------:R-:W-:Y:S05]  /*3170*/  EXIT ;  /* 0x000000000000794d */ /* 0x000fea0003800000 */
.L_x_1:
[----:B------:R-:W-:Y:S01]  /*3180*/  MOV R0, 0x0 ;  /* 0x0000000000007802 */ /* 0x000fe20000000f00 */
[----:B-----5:R-:W-:Y:S01]  /*3190*/  IMAD.MOV.U32 R5, RZ, RZ, c[0x4][0x1c] ;  /* 0x01000700ff057624 */ /* 0x020fe200078e00ff */
[----:B------:R-:W-:Y:S01]  /*31a0*/  MOV R4, c[0x4][0x18] ;  /* 0x0100060000047a02 */ /* 0x000fe20000000f00 */
[----:B------:R-:W-:Y:S01]  /*31b0*/  IMAD.MOV.U32 R6, RZ, RZ, c[0x4][0x10] ;  /* 0x01000400ff067624 */ /* 0x000fe200078e00ff */
[----:B------:R1:W2:Y:S01]  /*31c0*/  LDC.64 R2, c[0x4][R0] ;  /* 0x0100000000027b82 */ /* 0x0002a20000000a00 */
[----:B------:R-:W-:Y:S01]  /*31d0*/  IMAD.MOV.U32 R7, RZ, RZ, c[0x4][0x14] ;  /* 0x01000500ff077624 */ /* 0x000fe200078e00ff */
[----:B------:R-:W-:Y:S01]  /*31e0*/  MOV R8, 0x32 ;  /* 0x0000003200087802 */ /* 0x000fe20000000f00 */
[----:B------:R-:W-:Y:S01]  /*31f0*/  IMAD.MOV.U32 R10, RZ, RZ, c[0x4][0x8] ;  /* 0x01000200ff0a7624 */ /* 0x000fe200078e00ff */
[----:B------:R-:W-:Y:S01]  /*3200*/  MOV R13, RZ ;  /* 0x000000ff000d7202 */ /* 0x000fe20000000f00 */
[----:B------:R-:W-:Y:S02]  /*3210*/  IMAD.MOV.U32 R11, RZ, RZ, c[0x4][0xc] ;  /* 0x01000300ff0b7624 */ /* 0x000fe400078e00ff */
[----:B------:R-:W-:-:S02]  /*3220*/  IMAD.MOV.U32 R12, RZ, RZ, 0x1 ;  /* 0x00000001ff0c7424 */ /* 0x000fc400078e00ff */
[----:B------:R-:W-:Y:S01]  /*3230*/  LEPC R14 ;  /* 0x00000000000e734e */ /* 0x000fe20000000000 */
[----:B------:R-:W-:-:S02]  /*3240*/  MOV R9, 0x32b0 ;  /* 0x000032b000097802 */ /* 0x000fc40000000f00 */
[----:B------:R-:W-:Y:S02]  /*3250*/  MOV R20, 0x3230 ;  /* 0x0000323000147802 */ /* 0x000fe40000000f00 */
[----:B------:R-:W-:Y:S02]  /*3260*/  MOV R21, 0x0 ;  /* 0x0000000000157802 */ /* 0x000fe40000000f00 */
[----:B-1----:R-:W-:Y:S02]  /*3270*/  MOV R0, 0x0 ;  /* 0x0000000000007802 */ /* 0x002fe40000000f00 */
[----:B------:R-:W-:-:S04]  /*3280*/  IADD3 R20, P0, P1, -R20, R9, R14 ;  /* 0x0000000914147210 */ /* 0x000fc8000791e10e */
[----:B------:R-:W-:-:S04]  /*3290*/  IADD3.X R21, ~R0, R21, R15, P0, P1 ;  /* 0x0000001500157210 */ /* 0x000fc800007e250f */
[----:B0-2---:R-:W-:Y:S05]  /*32a0*/  CALL.ABS.NOINC R2 ;  /* 0x0000000002007343 */ /* 0x005fea0003c00000 */
.L_x_0:
[----:B0-----:R-:W-:Y:S01]  /*32b0*/  MOV R0, 0x0 ;  /* 0x0000000000007802 */ /* 0x001fe20000000f00 */
[----:B-----5:R-:W-:Y:S01]  /*32c0*/  IMAD.MOV.U32 R4, RZ, RZ, c[0x4][0x30] ;  /* 0x01000c00ff047624 */ /* 0x020fe200078e00ff */
[----:B------:R-:W-:Y:S01]  /*32d0*/  MOV R7, c[0x4][0x2c] ;  /* 0x01000b0000077a02 */ /* 0x000fe20000000f00 */
[----:B------:R-:W-:Y:S01]  /*32e0*/  IMAD.MOV.U32 R5, RZ, RZ, c[0x4][0x34] ;  /* 0x01000d00ff057624 */ /* 0x000fe200078e00ff */
[----:B------:R0:W1:Y:S01]  /*32f0*/  LDC.64 R2, c[0x4][R0] ;  /* 0x0100000000027b82 */ /* 0x0000620000000a00 */
[----:B------:R-:W-:Y:S01]  /*3300*/  IMAD.MOV.U32 R6, RZ, RZ, c[0x4][0x28] ;  /* 0x01000a00ff067624 */ /* 0x000fe200078e00ff */
[----:B------:R-:W-:Y:S01]  /*3310*/  MOV R12, 0x1 ;  /* 0x00000001000c7802 */ /* 0x000fe20000000f00 */
[----:B------:R-:W-:Y:S02]  /*3320*/  IMAD.MOV.U32 R8, RZ, RZ, 0x2c ;  /* 0x0000002cff087424 */ /* 0x000fe400078e00ff */
[----:B------:R-:W-:Y:S02]  /*3330*/  IMAD.MOV.U32 R10, RZ, RZ, c[0x4][0x20] ;  /* 0x01000800ff0a7624 */ /* 0x000fe400078e00ff */
[----:B------:R-:W-:-:S02]  /*3340*/  IMAD.MOV.U32 R11, RZ, RZ, c[0x4][0x24] ;  /* 0x01000900ff0b7624 */ /* 0x000fc400078e00ff */
[----:B------:R-:W-:Y:S02]  /*3350*/  IMAD.MOV.U32 R13, RZ, RZ, RZ ;  /* 0x000000ffff0d7224 */ /* 0x000fe400078e00ff */
[----:B0-----:R-:W-:Y:S01]  /*3360*/  LEPC R14 ;  /* 0x00000000000e734e */ /* 0x001fe20000000000 */
[----:B------:R-:W-:Y:S02]  /*3370*/  MOV R9, 0x33e0 ;  /* 0x000033e000097802 */ /* 0x000fe40000000f00 */
[----:B------:R-:W-:Y:S02]  /*3380*/  MOV R20, 0x3360 ;  /* 0x0000336000147802 */ /* 0x000fe40000000f00 */
[----:B------:R-:W-:Y:S02]  /*3390*/  MOV R21, 0x0 ;  /* 0x0000000000157802 */ /* 0x000fe40000000f00 */
[----:B------:R-:W-:Y:S02]  /*33a0*/  MOV R0, 0x0 ;  /* 0x0000000000007802 */ /* 0x000fe40000000f00 */
[----:B------:R-:W-:-:S04]  /*33b0*/  IADD3 R20, P0, P1, -R20, R9, R14 ;  /* 0x0000000914147210 */ /* 0x000fc8000791e10e */
[----:B------:R-:W-:-:S04]  /*33c0*/  IADD3.X R21, ~R0, R21, R15, P0, P1 ;  /* 0x0000001500157210 */ /* 0x000fc800007e250f */
[----:B-1----:R-:W-:Y:S05]  /*33d0*/  CALL.ABS.NOINC R2 ;  /* 0x0000000002007343 */ /* 0x002fea0003c00000 */
.L_x_5:
[----:B------:R-:W-:Y:S01]  /*33e0*/  IMAD.MOV.U32 R10, RZ, RZ, R41 ;  /* 0x000000ffff0a7224 */ /* 0x000fe200078e0029 */
[----:B------:R-:W-:Y:S01]  /*33f0*/  MOV R25, 0xffffffff ;  /* 0xffffffff00197802 */ /* 0x000fe20000000f00 */
[----:B------:R-:W-:Y:S01]  /*3400*/  IMAD.MOV.U32 R19, RZ, RZ, 0x4 ;  /* 0x00000004ff137424 */ /* 0x000fe200078e00ff */
[----:B------:R-:W-:Y:S01]  /*3410*/  MOV R4, 0x3440 ;  /* 0x0000344000047802 */ /* 0x000fe20000000f00 */
[----:B------:R-:W-:Y:S02]  /*3420*/  IMAD.MOV.U32 R18, RZ, RZ, 0x1f ;  /* 0x0000001fff127424 */ /* 0x000fe400078e00ff */
[----:B------:R-:W-:Y:S05]  /*3430*/  CALL.REL.NOINC `($__internal_0_$__cuda_sm70_shflsync_bfly) ;  /* 0x000004e000007944 */ /* 0x000fea0003c00000 */
[----:B-1----:R-:W-:Y:S01]  /*3440*/  IMAD.MOV.U32 R6, RZ, RZ, R10 ;  /* 0x000000ffff067224 */ /* 0x002fe200078e000a */
[----:B------:R-:W-:Y:S01]  /*3450*/  MOV R4, 0x3490 ;  /* 0x0000349000047802 */ /* 0x000fe20000000f00 */
[----:B------:R-:W-:Y:S02]  /*3460*/  IMAD.MOV.U32 R10, RZ, RZ, R20 ;  /* 0x000000ffff0a7224 */ /* 0x000fe400078e0014 */
[----:B0-----:R-:W-:Y:S02]  /*3470*/  IMAD.MOV.U32 R19, RZ, RZ, 0x4 ;  /* 0x00000004ff137424 */ /* 0x001fe400078e00ff */
[----:B------:R-:W-:Y:S05]  /*3480*/  CALL.REL.NOINC `($__internal_0_$__cuda_sm70_shflsync_bfly) ;  /* 0x0000049000007944 */ /* 0x000fea0003c00000 */
[----:B-1----:R-:W-:Y:S01]  /*3490*/  MOV R7, R10 ;  /* 0x0000000a00077202 */ /* 0x002fe20000000f00 */
[----:B------:R-:W-:Y:S01]  /*34a0*/  IMAD.MOV.U32 R10, RZ, RZ, R21 ;  /* 0x000000ffff0a7224 */ /* 0x000fe200078e0015 */
[----:B------:R-:W-:Y:S01]  /*34b0*/  MOV R4, 0x34e0 ;  /* 0x000034e000047802 */ /* 0x000fe20000000f00 */
[----:B0-----:R-:W-:-:S02]  /*34c0*/  IMAD.MOV.U32 R19, RZ, RZ, 0x4 ;  /* 0x00000004ff137424 */ /* 0x001fc400078e00ff */
[----:B------:R-:W-:Y:S05]  /*34d0*/  CALL.REL.NOINC `($__internal_0_$__cuda_sm70_shflsync_bfly) ;  /* 0x0000044000007944 */ /* 0x000fea0003c00000 */
[----:B-1----:R-:W-:Y:S01]  /*34e0*/  FADD R23, R21, R10 ;  /* 0x0000000a15177221 */ /* 0x002fe20000000000 */
[----:B------:R-:W-:Y:S01]  /*34f0*/  FMUL R5, R10, 0.25 ;  /* 0x3e8000000a057820 */ /* 0x000fe20000400000 */
[----:B------:R-:W-:Y:S01]  /*3500*/  FADD R6, -R41, R6 ;  /* 0x0000000629067221 */ /* 0x000fe20000000100 */
[----:B------:R-:W-:Y:S01]  /*3510*/  FADD R8, R20, R7 ;  /* 0x0000000714087221 */ /* 0x000fe20000000000 */
[C---:B------:R-:W-:Y:S01]  /*3520*/  FMUL R4, R23.reuse, 0.25 ;  /* 0x3e80000017047820 */ /* 0x040fe20000400000 */
[C---:B------:R-:W-:Y:S01]  /*3530*/  FSETP.GEU.AND P1, PT, |R23|.reuse, 1.175494350822287508e-38, PT ;  /* 0x008000001700780b */ /* 0x040fe20003f2e200 */
[----:B------:R-:W-:Y:S01]  /*3540*/  FMUL R9, R6, R6 ;  /* 0x0000000606097220 */ /* 0x000fe20000400000 */
[----:B------:R-:W-:Y:S01]  /*3550*/  FSETP.GT.AND P0, PT, |R23|, 8.50705917302346158658e+37, PT ;  /* 0x7e8000001700780b */ /* 0x000fe20003f04200 */
[----:B0-----:R-:W-:-:S02]  /*3560*/  IMAD.MOV.U32 R19, RZ, RZ, 0x2 ;  /* 0x00000002ff137424 */ /* 0x001fc400078e00ff */
[----:B------:R-:W-:Y:S01]  /*3570*/  FMUL R9, R21, R9 ;  /* 0x0000000915097220 */ /* 0x000fe20000400000 */
[----:B------:R-:W-:Y:S02]  /*3580*/  FSEL R4, R4, R23, P0 ;  /* 0x0000001704047208 */ /* 0x000fe40000000000 */
[----:B------:R-:W-:Y:S02]  /*3590*/  FSEL R5, R5, R10, P0 ;  /* 0x0000000a05057208 */ /* 0x000fe40000000000 */
[----:B------:R-:W-:-:S03]  /*35a0*/  FSETP.NEU.AND P0, PT, R23, RZ, PT ;  /* 0x000000ff1700720b */ /* 0x000fc60003f0d000 */
[----:B------:R-:W-:Y:S01]  /*35b0*/  @!P1 FMUL R4, R4, 16777216 ;  /* 0x4b80000004049820 */ /* 0x000fe20000400000 */
[----:B------:R-:W-:-:S05]  /*35c0*/  @!P1 FMUL R5, R5, 16777216 ;  /* 0x4b80000005059820 */ /* 0x000fca0000400000 */
[----:B------:R-:W0:Y:S02]  /*35d0*/  MUFU.RCP R4, R4 ;  /* 0x0000000400047308 */ /* 0x000e240000001000 */
[----:B0-----:R-:W-:Y:S01]  /*35e0*/  FMUL R5, R4, R5 ;  /* 0x0000000504057220 */ /* 0x001fe20000400000 */
[----:B------:R-:W-:-:S04]  /*35f0*/  MOV R4, 0x3650 ;  /* 0x0000365000047802 */ /* 0x000fc80000000f00 */
[----:B------:R-:W-:-:S05]  /*3600*/  FSEL R5, R5, RZ, P0 ;  /* 0x000000ff05057208 */ /* 0x000fca0000000000 */
[----:B------:R-:W-:Y:S01]  /*3610*/  FFMA R41, R6, R5, R41 ;  /* 0x0000000506297223 */ /* 0x000fe20000000029 */
[----:B------:R-:W-:-:S04]  /*3620*/  FFMA R8, R5, R9, R8 ;  /* 0x0000000905087223 */ /* 0x000fc80000000008 */
[----:B------:R-:W-:Y:S02]  /*3630*/  MOV R10, R41 ;  /* 0x00000029000a7202 */ /* 0x000fe40000000f00 */
        /* <DEDUP_REMOVED lines=9> */
[----:B0-----:R-:W-:Y:S02]  /*36d0*/  IMAD.MOV.U32 R19, RZ, RZ, 0x2 ;  /* 0x00000002ff137424 */ /* 0x001fe400078e00ff */
[----:B------:R-:W-:Y:S05]  /*36e0*/  CALL.REL.NOINC `($__internal_0_$__cuda_sm70_shflsync_bfly) ;  /* 0x0000023000007944 */ /* 0x000fea0003c00000 */
[----:B-1----:R-:W-:Y:S01]  /*36f0*/  FADD R11, R23, R10 ;  /* 0x0000000a170b7221 */ /* 0x002fe20000000000 */
[----:B------:R-:W-:Y:S01]  /*3700*/  FMUL R5, R10, 0.25 ;  /* 0x3e8000000a057820 */ /* 0x000fe20000400000 */
[----:B------:R-:W-:Y:S01]  /*3710*/  FADD R6, R6, -R41 ;  /* 0x8000002906067221 */ /* 0x000fe20000000000 */
        /* <DEDUP_REMOVED lines=30> */
[----:B-1----:R-:W-:Y:S01]  /*3900*/  IMAD.MOV.U32 R4, RZ, RZ, R10 ;  /* 0x000000ffff047224 */ /* 0x002fe200078e000a */
[----:B------:R-:W-:Y:S05]  /*3910*/  BRA `(.L_x_7) ;  /* 0xffffef3000007947 */ /* 0x000fea000383ffff */
        .weak           $__internal_0_$__cuda_sm70_shflsync_bfly
        .type           $__internal_0_$__cuda_sm70_shflsync_bfly,@function
        .size           $__internal_0_$__cuda_sm70_shflsync_bfly,(.L_x_9 - $__internal_0_$__cuda_sm70_shflsync_bfly)
$__internal_0_$__cuda_sm70_shflsync_bfly:
[----:B------:R-:W-:Y:S01]  /*3920*/  IMAD.MOV.U32 R5, RZ, RZ, 0x0 ;  /* 0x00000000ff057424 */ /* 0x000fe200078e00ff */
[----:B------:R-:W-:Y:S04]  /*3930*/  WARPSYNC R25 ;  /* 0x0000001900007348 */ /* 0x000fe80003800000 */
[----:B------:R0:W1:Y:S01]  /*3940*/  SHFL.BFLY PT, R10, R10, R19, R18 ;  /* 0x0c0000130a0a7389 */ /* 0x00006200000e0012 */
[----:B------:R-:W-:Y:S05]  /*3950*/  RET.REL.NODEC R4 `(triton_red_fused_add_embedding_native_layer_norm_0) ;  /* 0xffffc6a004007950 */ /* 0x000fea0003c3ffff */
.L_x_8:
[----:B------:R-:W-:-:S00]  /*3960*/  BRA `(.L_x_8) ;  /* 0xfffffff000007947 */ /* 0x000fc0000383ffff */
[----:B------:R-:W-:-:S00]  /*3970*/  NOP ;  /* 0x0000000000007918 */ /* 0x000fc00000000000 */
        /* <DEDUP_REMOVED lines=8> */
.L_x_9:


//--------------------- .nv.global.init           --------------------------
	.section	.nv.global.init,"aw",@progbits
.nv.global.init:
	.type		assertFunc_1,@object
	.size		assertFunc_1,(assertFunc_0 - assertFunc_1)
assertFunc_1:
        /*0000*/ 	.byte	0x75, 0x6e, 0x6b, 0x6e, 0x6f, 0x77, 0x6e, 0x00
	.type		assertFunc_0,@object
	.size		assertFunc_0,(_$_str - assertFunc_0)
assertFunc_0:
        /*0008*/ 	.byte	0x75, 0x6e, 0x6b, 0x6e, 0x6f, 0x77, 0x6e, 0x00
	.type		_$_str,@object
	.size		_$_str,(assertMessage_1 - _$_str)
_$_str:
        /*0010*/ 	.byte	0x5f, 0x5f, 0x43, 0x55, 0x44, 0x41, 0x5f, 0x46, 0x54, 0x5a, 0x00
	.type		assertMessage_1,@object
	.size		assertMessage_1,(assertMessage_0 - assertMessage_1)
assertMessage_1:
        /*001b*/ 	.byte	0x69, 0x6e, 0x64, 0x65, 0x78, 0x20, 0x6f, 0x75, 0x74, 0x20, 0x6f, 0x66, 0x20, 0x62, 0x6f, 0x75
        /*002b*/ 	.byte	0x6e, 0x64, 0x73, 0x3a, 0x20, 0x30, 0x20, 0x3c, 0x3d, 0x20, 0x74, 0x6d, 0x70, 0x31, 0x31, 0x20
        /*003b*/ 	.byte	0x3c, 0x20, 0x37, 0x37, 0x00
	.type		assertMessage_0,@object
	.size		assertMessage_0,(assertFile_0 - assertMessage_0)
assertMessage_0:
        /*0040*/ 	.byte	0x69, 0x6e, 0x64, 0x65, 0x78, 0x20, 0x6f, 0x75, 0x74, 0x20, 0x6f, 0x66, 0x20, 0x62, 0x6f, 0x75
        /*0050*/ 	.byte	0x6e, 0x64, 0x73, 0x3a, 0x20, 0x30, 0x20, 0x3c, 0x3d, 0x20, 0x74, 0x6d, 0x70, 0x34, 0x20, 0x3c
        /*0060*/ 	.byte	0x20, 0x34, 0x39, 0x34, 0x30, 0x38, 0x00
	.type		assertFile_0,@object
	.size		assertFile_0,(assertFile_1 - assertFile_0)
assertFile_0:
        /*0067*/ 	.byte	0x2f, 0x74, 0x6d, 0x70, 0x2f, 0x74, 0x6f, 0x72, 0x63, 0x68, 0x69, 0x6e, 0x64, 0x75, 0x63, 0x74
        /*0077*/ 	.byte	0x6f, 0x72, 0x5f, 0x72, 0x6f, 0x6f, 0x74, 0x2f, 0x33, 0x77, 0x2f, 0x63, 0x33, 0x77, 0x63, 0x6a
        /*0087*/ 	.byte	0x72, 0x75, 0x75, 0x35, 0x63, 0x6e, 0x77, 0x70, 0x75, 0x7a, 0x75, 0x70, 0x34, 0x6e, 0x61, 0x62
        /*0097*/ 	.byte	0x35, 0x37, 0x7a, 0x76, 0x6b, 0x71, 0x69, 0x6e, 0x76, 0x37, 0x64, 0x76, 0x32, 0x79, 0x36, 0x69
        /*00a7*/ 	.byte	0x33, 0x68, 0x6e, 0x76, 0x74, 0x37, 0x63, 0x36, 0x72, 0x78, 0x36, 0x34, 0x67, 0x75, 0x74, 0x2e
        /*00b7*/ 	.byte	0x70, 0x79, 0x00
	.type		assertFile_1,@object
	.size		assertFile_1,(.L_1 - assertFile_1)
assertFile_1:
        /*00ba*/ 	.byte	0x2f, 0x74, 0x6d, 0x70, 0x2f, 0x74, 0x6f, 0x72, 0x63, 0x68, 0x69, 0x6e, 0x64, 0x75, 0x63, 0x74
        /*00ca*/ 	.byte	0x6f, 0x72, 0x5f, 0x72, 0x6f, 0x6f, 0x74, 0x2f, 0x33, 0x77, 0x2f, 0x63, 0x33, 0x77, 0x63, 0x6a
        /*00da*/ 	.byte	0x72, 0x75, 0x75, 0x35, 0x63, 0x6e, 0x77, 0x70, 0x75, 0x7a, 0x75, 0x70, 0x34, 0x6e, 0x61, 0x62
        /*00ea*/ 	.byte	0x35, 0x37, 0x7a, 0x76, 0x6b, 0x71, 0x69, 0x6e, 0x76, 0x37, 0x64, 0x76, 0x32, 0x79, 0x36, 0x69
        /*00fa*/ 	.byte	0x33, 0x68, 0x6e, 0x76, 0x74, 0x37, 0x63, 0x36, 0x72, 0x78, 0x36, 0x34, 0x67, 0x75, 0x74, 0x2e
        /*010a*/ 	.byte	0x70, 0x79, 0x00
.L_1:


//--------------------- SYMBOLS --------------------------

	.type		__assertfail,@function
